//
// Generated by NVIDIA NVVM Compiler
//
// Compiler Build ID: CL-36424714
// Cuda compilation tools, release 13.0, V13.0.88
// Based on NVVM 20.0.0
//

.version 9.0
.target sm_100
.address_size 64

	// .globl	_Z14CoulombForce2diPfS_S_S_
.extern .shared .align 16 .b8 shPosition[];

.visible .entry _Z14CoulombForce2diPfS_S_S_(
	.param .u32 _Z14CoulombForce2diPfS_S_S__param_0,
	.param .u64 .ptr .align 1 _Z14CoulombForce2diPfS_S_S__param_1,
	.param .u64 .ptr .align 1 _Z14CoulombForce2diPfS_S_S__param_2,
	.param .u64 .ptr .align 1 _Z14CoulombForce2diPfS_S_S__param_3,
	.param .u64 .ptr .align 1 _Z14CoulombForce2diPfS_S_S__param_4
)
{
	.reg .b32 	%r<5>;
	.reg .b32 	%f<10>;
	.reg .b64 	%rd<14>;

	ld.param.u64 	%rd1, [_Z14CoulombForce2diPfS_S_S__param_1];
	ld.param.u64 	%rd2, [_Z14CoulombForce2diPfS_S_S__param_2];
	ld.param.u64 	%rd3, [_Z14CoulombForce2diPfS_S_S__param_3];
	ld.param.u64 	%rd4, [_Z14CoulombForce2diPfS_S_S__param_4];
	cvta.to.global.u64 	%rd5, %rd4;
	cvta.to.global.u64 	%rd6, %rd3;
	cvta.to.global.u64 	%rd7, %rd2;
	cvta.to.global.u64 	%rd8, %rd1;
	mov.u32 	%r1, %ctaid.x;
	mov.u32 	%r2, %ntid.x;
	mov.u32 	%r3, %tid.x;
	mad.lo.s32 	%r4, %r1, %r2, %r3;
	mul.wide.s32 	%rd9, %r4, 4;
	add.s64 	%rd10, %rd8, %rd9;
	ld.global.f32 	%f1, [%rd10];
	add.s64 	%rd11, %rd7, %rd9;
	ld.global.f32 	%f2, [%rd11];
	mul.f32 	%f3, %f2, %f2;
	fma.rn.f32 	%f4, %f1, %f1, %f3;
	sqrt.rn.f32 	%f5, %f4;
	mul.f32 	%f6, %f5, %f4;
	rcp.rn.f32 	%f7, %f6;
	mul.f32 	%f8, %f1, %f7;
	add.s64 	%rd12, %rd6, %rd9;
	st.global.f32 	[%rd12], %f8;
	mul.f32 	%f9, %f2, %f7;
	add.s64 	%rd13, %rd5, %rd9;
	st.global.f32 	[%rd13], %f9;
	ret;

}
	// .globl	_Z16calculate_forcesiPvS_
.visible .entry _Z16calculate_forcesiPvS_(
	.param .u32 _Z16calculate_forcesiPvS__param_0,
	.param .u64 .ptr .align 1 _Z16calculate_forcesiPvS__param_1,
	.param .u64 .ptr .align 1 _Z16calculate_forcesiPvS__param_2
)
{
	.reg .pred 	%p<8>;
	.reg .b32 	%r<42>;
	.reg .b32 	%f<202>;
	.reg .b64 	%rd<11>;
	.reg .b64 	%fd<15>;

	ld.param.u32 	%r19, [_Z16calculate_forcesiPvS__param_0];
	ld.param.u64 	%rd3, [_Z16calculate_forcesiPvS__param_1];
	ld.param.u64 	%rd2, [_Z16calculate_forcesiPvS__param_2];
	cvta.to.global.u64 	%rd1, %rd3;
	mov.u32 	%r20, %ctaid.x;
	mov.u32 	%r1, %ntid.x;
	mov.u32 	%r2, %tid.x;
	mad.lo.s32 	%r3, %r20, %r1, %r2;
	mul.wide.s32 	%rd4, %r3, 16;
	add.s64 	%rd5, %rd1, %rd4;
	ld.global.v4.f32 	{%f1, %f2, %f3, %f4}, [%rd5];
	setp.lt.s32 	%p1, %r19, 1;
	mov.f32 	%f197, 0f00000000;
	mov.f32 	%f196, %f197;
	mov.f32 	%f198, %f197;
	@%p1 bra 	$L__BB1_11;
	shl.b32 	%r22, %r2, 4;
	mov.u32 	%r23, shPosition;
	add.s32 	%r4, %r23, %r22;
	add.s32 	%r24, %r19, -1;
	mul.hi.u32 	%r25, %r24, -1431655765;
	shr.u32 	%r5, %r25, 7;
	and.b32  	%r6, %r1, 3;
	and.b32  	%r7, %r1, 2044;
	and.b32  	%r8, %r1, 1;
	and.b32  	%r26, %r1, -4;
	neg.s32 	%r9, %r26;
	mov.f32 	%f198, 0f00000000;
	mov.b32 	%r37, 0;
	mov.f32 	%f196, %f198;
	mov.f32 	%f197, %f198;
$L__BB1_2:
	mov.u32 	%r10, %r37;
	setp.lt.u32 	%p2, %r1, 4;
	mad.lo.s32 	%r28, %r10, %r1, %r2;
	mul.wide.s32 	%rd6, %r28, 16;
	add.s64 	%rd7, %rd1, %rd6;
	ld.global.v4.f32 	{%f41, %f42, %f43, %f44}, [%rd7];
	st.shared.v4.f32 	[%r4], {%f41, %f42, %f43, %f44};
	bar.sync 	0;
	mov.b32 	%r41, 0;
	@%p2 bra 	$L__BB1_5;
	mov.u32 	%r30, shPosition;
	add.s32 	%r38, %r30, 32;
	mov.u32 	%r39, %r9;
$L__BB1_4:
	.pragma "nounroll";
	ld.shared.v4.f32 	{%f45, %f46, %f47, %f48}, [%r38+-32];
	sub.f32 	%f49, %f45, %f1;
	sub.f32 	%f50, %f46, %f2;
	sub.f32 	%f51, %f47, %f3;
	mul.f32 	%f52, %f50, %f50;
	fma.rn.f32 	%f53, %f49, %f49, %f52;
	fma.rn.f32 	%f54, %f51, %f51, %f53;
	cvt.f64.f32 	%fd1, %f54;
	add.f64 	%fd2, %fd1, 0d3EB0C6F7A0B5ED8D;
	cvt.rn.f32.f64 	%f55, %fd2;
	mul.f32 	%f56, %f55, %f55;
	mul.f32 	%f57, %f56, %f55;
	sqrt.rn.f32 	%f58, %f57;
	rcp.rn.f32 	%f59, %f58;
	mul.f32 	%f60, %f4, %f48;
	mul.f32 	%f61, %f60, %f59;
	fma.rn.f32 	%f62, %f49, %f61, %f196;
	fma.rn.f32 	%f63, %f50, %f61, %f197;
	fma.rn.f32 	%f64, %f51, %f61, %f198;
	ld.shared.v4.f32 	{%f65, %f66, %f67, %f68}, [%r38+-16];
	sub.f32 	%f69, %f65, %f1;
	sub.f32 	%f70, %f66, %f2;
	sub.f32 	%f71, %f67, %f3;
	mul.f32 	%f72, %f70, %f70;
	fma.rn.f32 	%f73, %f69, %f69, %f72;
	fma.rn.f32 	%f74, %f71, %f71, %f73;
	cvt.f64.f32 	%fd3, %f74;
	add.f64 	%fd4, %fd3, 0d3EB0C6F7A0B5ED8D;
	cvt.rn.f32.f64 	%f75, %fd4;
	mul.f32 	%f76, %f75, %f75;
	mul.f32 	%f77, %f76, %f75;
	sqrt.rn.f32 	%f78, %f77;
	rcp.rn.f32 	%f79, %f78;
	mul.f32 	%f80, %f4, %f68;
	mul.f32 	%f81, %f80, %f79;
	fma.rn.f32 	%f82, %f69, %f81, %f62;
	fma.rn.f32 	%f83, %f70, %f81, %f63;
	fma.rn.f32 	%f84, %f71, %f81, %f64;
	ld.shared.v4.f32 	{%f85, %f86, %f87, %f88}, [%r38];
	sub.f32 	%f89, %f85, %f1;
	sub.f32 	%f90, %f86, %f2;
	sub.f32 	%f91, %f87, %f3;
	mul.f32 	%f92, %f90, %f90;
	fma.rn.f32 	%f93, %f89, %f89, %f92;
	fma.rn.f32 	%f94, %f91, %f91, %f93;
	cvt.f64.f32 	%fd5, %f94;
	add.f64 	%fd6, %fd5, 0d3EB0C6F7A0B5ED8D;
	cvt.rn.f32.f64 	%f95, %fd6;
	mul.f32 	%f96, %f95, %f95;
	mul.f32 	%f97, %f96, %f95;
	sqrt.rn.f32 	%f98, %f97;
	rcp.rn.f32 	%f99, %f98;
	mul.f32 	%f100, %f4, %f88;
	mul.f32 	%f101, %f100, %f99;
	fma.rn.f32 	%f102, %f89, %f101, %f82;
	fma.rn.f32 	%f103, %f90, %f101, %f83;
	fma.rn.f32 	%f104, %f91, %f101, %f84;
	ld.shared.v4.f32 	{%f105, %f106, %f107, %f108}, [%r38+16];
	sub.f32 	%f109, %f105, %f1;
	sub.f32 	%f110, %f106, %f2;
	sub.f32 	%f111, %f107, %f3;
	mul.f32 	%f112, %f110, %f110;
	fma.rn.f32 	%f113, %f109, %f109, %f112;
	fma.rn.f32 	%f114, %f111, %f111, %f113;
	cvt.f64.f32 	%fd7, %f114;
	add.f64 	%fd8, %fd7, 0d3EB0C6F7A0B5ED8D;
	cvt.rn.f32.f64 	%f115, %fd8;
	mul.f32 	%f116, %f115, %f115;
	mul.f32 	%f117, %f116, %f115;
	sqrt.rn.f32 	%f118, %f117;
	rcp.rn.f32 	%f119, %f118;
	mul.f32 	%f120, %f4, %f108;
	mul.f32 	%f121, %f120, %f119;
	fma.rn.f32 	%f196, %f109, %f121, %f102;
	fma.rn.f32 	%f197, %f110, %f121, %f103;
	fma.rn.f32 	%f198, %f111, %f121, %f104;
	add.s32 	%r39, %r39, 4;
	add.s32 	%r38, %r38, 64;
	setp.ne.s32 	%p3, %r39, 0;
	mov.u32 	%r41, %r7;
	@%p3 bra 	$L__BB1_4;
$L__BB1_5:
	setp.eq.s32 	%p4, %r6, 0;
	@%p4 bra 	$L__BB1_10;
	setp.eq.s32 	%p5, %r6, 1;
	@%p5 bra 	$L__BB1_8;
	shl.b32 	%r31, %r41, 4;
	mov.u32 	%r32, shPosition;
	add.s32 	%r33, %r32, %r31;
	ld.shared.v4.f32 	{%f123, %f124, %f125, %f126}, [%r33];
	sub.f32 	%f127, %f123, %f1;
	sub.f32 	%f128, %f124, %f2;
	sub.f32 	%f129, %f125, %f3;
	mul.f32 	%f130, %f128, %f128;
	fma.rn.f32 	%f131, %f127, %f127, %f130;
	fma.rn.f32 	%f132, %f129, %f129, %f131;
	cvt.f64.f32 	%fd9, %f132;
	add.f64 	%fd10, %fd9, 0d3EB0C6F7A0B5ED8D;
	cvt.rn.f32.f64 	%f133, %fd10;
	mul.f32 	%f134, %f133, %f133;
	mul.f32 	%f135, %f134, %f133;
	sqrt.rn.f32 	%f136, %f135;
	rcp.rn.f32 	%f137, %f136;
	mul.f32 	%f138, %f4, %f126;
	mul.f32 	%f139, %f138, %f137;
	fma.rn.f32 	%f140, %f127, %f139, %f196;
	fma.rn.f32 	%f141, %f128, %f139, %f197;
	fma.rn.f32 	%f142, %f129, %f139, %f198;
	ld.shared.v4.f32 	{%f143, %f144, %f145, %f146}, [%r33+16];
	sub.f32 	%f147, %f143, %f1;
	sub.f32 	%f148, %f144, %f2;
	sub.f32 	%f149, %f145, %f3;
	mul.f32 	%f150, %f148, %f148;
	fma.rn.f32 	%f151, %f147, %f147, %f150;
	fma.rn.f32 	%f152, %f149, %f149, %f151;
	cvt.f64.f32 	%fd11, %f152;
	add.f64 	%fd12, %fd11, 0d3EB0C6F7A0B5ED8D;
	cvt.rn.f32.f64 	%f153, %fd12;
	mul.f32 	%f154, %f153, %f153;
	mul.f32 	%f155, %f154, %f153;
	sqrt.rn.f32 	%f156, %f155;
	rcp.rn.f32 	%f157, %f156;
	mul.f32 	%f158, %f4, %f146;
	mul.f32 	%f159, %f158, %f157;
	fma.rn.f32 	%f196, %f147, %f159, %f140;
	fma.rn.f32 	%f197, %f148, %f159, %f141;
	fma.rn.f32 	%f198, %f149, %f159, %f142;
	add.s32 	%r41, %r41, 2;
$L__BB1_8:
	setp.eq.s32 	%p6, %r8, 0;
	@%p6 bra 	$L__BB1_10;
	shl.b32 	%r34, %r41, 4;
	mov.u32 	%r35, shPosition;
	add.s32 	%r36, %r35, %r34;
	ld.shared.v4.f32 	{%f160, %f161, %f162, %f163}, [%r36];
	sub.f32 	%f164, %f160, %f1;
	sub.f32 	%f165, %f161, %f2;
	sub.f32 	%f166, %f162, %f3;
	mul.f32 	%f167, %f165, %f165;
	fma.rn.f32 	%f168, %f164, %f164, %f167;
	fma.rn.f32 	%f169, %f166, %f166, %f168;
	cvt.f64.f32 	%fd13, %f169;
	add.f64 	%fd14, %fd13, 0d3EB0C6F7A0B5ED8D;
	cvt.rn.f32.f64 	%f170, %fd14;
	mul.f32 	%f171, %f170, %f170;
	mul.f32 	%f172, %f171, %f170;
	sqrt.rn.f32 	%f173, %f172;
	rcp.rn.f32 	%f174, %f173;
	mul.f32 	%f175, %f4, %f163;
	mul.f32 	%f176, %f175, %f174;
	fma.rn.f32 	%f196, %f164, %f176, %f196;
	fma.rn.f32 	%f197, %f165, %f176, %f197;
	fma.rn.f32 	%f198, %f166, %f176, %f198;
$L__BB1_10:
	bar.sync 	0;
	add.s32 	%r37, %r10, 1;
	setp.ne.s32 	%p7, %r10, %r5;
	@%p7 bra 	$L__BB1_2;
$L__BB1_11:
	cvta.to.global.u64 	%rd8, %rd2;
	add.s64 	%rd10, %rd8, %rd4;
	mov.f32 	%f177, 0f00000000;
	st.global.v4.f32 	[%rd10], {%f196, %f197, %f198, %f177};
	ret;

}


// ===== COMPILED SASS (sm_100) =====

	.target	sm_100

	.elftype	@"ET_EXEC"


//--------------------- .note.nv.tkinfo           --------------------------
	.section	.note.nv.tkinfo,"",@"SHT_NOTE"
	.sectionflags	@"SHF_NOTE_NV_TKINFO"
	.tkinfo
        /*0018*/ 	.word	0x00000002
        /*0030*/ 	.string	""
        /*0030*/ 	.string	"ptxas"
        /*0030*/ 	.string	"Cuda compilation tools, release 13.0, V13.0.88"
        /*0030*/ 	.string	"Build cuda_13.0.r13.0/compiler.36424714_0"
        /*0030*/ 	.string	"-arch sm_100 -m 64 "



//--------------------- .note.nv.cuinfo           --------------------------
	.section	.note.nv.cuinfo,"",@"SHT_NOTE"
	.sectionflags	@"SHF_NOTE_NV_CUINFO"
        /*0018*/ 	.short	0x0002
        /*001a*/ 	.short	0x0064
        /*001c*/ 	.short	0x0082
	.zero		2


//--------------------- .nv.info                  --------------------------
	.section	.nv.info,"",@"SHT_CUDA_INFO"
	.align	4


	//----- nvinfo : EIATTR_REGCOUNT
	.align		4
        /*0000*/ 	.byte	0x04, 0x2f
        /*0002*/ 	.short	(.L_1 - .L_0)
	.align		4
.L_0:
        /*0004*/ 	.word	index@(_Z14CoulombForce2diPfS_S_S_)
        /*0008*/ 	.word	0x00000010


	//----- nvinfo : EIATTR_FRAME_SIZE
	.align		4
.L_1:
        /*000c*/ 	.byte	0x04, 0x11
        /*000e*/ 	.short	(.L_3 - .L_2)
	.align		4
.L_2:
        /*0010*/ 	.word	index@($__internal_3_$__cuda_sm20_sqrt_rn_f32_slowpath)
        /*0014*/ 	.word	0x00000000


	//----- nvinfo : EIATTR_FRAME_SIZE
	.align		4
.L_3:
        /*0018*/ 	.byte	0x04, 0x11
        /*001a*/ 	.short	(.L_5 - .L_4)
	.align		4
.L_4:
        /*001c*/ 	.word	index@($__internal_2_$__cuda_sm20_rcp_rn_f32_slowpath)
        /*0020*/ 	.word	0x00000000


	//----- nvinfo : EIATTR_FRAME_SIZE
	.align		4
.L_5:
        /*0024*/ 	.byte	0x04, 0x11
        /*0026*/ 	.short	(.L_7 - .L_6)
	.align		4
.L_6:
        /*0028*/ 	.word	index@(_Z14CoulombForce2diPfS_S_S_)
        /*002c*/ 	.word	0x00000000


	//----- nvinfo : EIATTR_REGCOUNT
	.align		4
.L_7:
        /*0030*/ 	.byte	0x04, 0x2f
        /*0032*/ 	.short	(.L_9 - .L_8)
	.align		4
.L_8:
        /*0034*/ 	.word	index@(_Z16calculate_forcesiPvS_)
        /*0038*/ 	.word	0x00000024


	//----- nvinfo : EIATTR_FRAME_SIZE
	.align		4
.L_9:
        /*003c*/ 	.byte	0x04, 0x11
        /*003e*/ 	.short	(.L_11 - .L_10)
	.align		4
.L_10:
        /*0040*/ 	.word	index@($__internal_1_$__cuda_sm20_sqrt_rn_f32_slowpath)
        /*0044*/ 	.word	0x00000000


	//----- nvinfo : EIATTR_FRAME_SIZE
	.align		4
.L_11:
        /*0048*/ 	.byte	0x04, 0x11
        /*004a*/ 	.short	(.L_13 - .L_12)
	.align		4
.L_12:
        /*004c*/ 	.word	index@($__internal_0_$__cuda_sm20_rcp_rn_f32_slowpath)
        /*0050*/ 	.word	0x00000000


	//----- nvinfo : EIATTR_FRAME_SIZE
	.align		4
.L_13:
        /*0054*/ 	.byte	0x04, 0x11
        /*0056*/ 	.short	(.L_15 - .L_14)
	.align		4
.L_14:
        /*0058*/ 	.word	index@(_Z16calculate_forcesiPvS_)
        /*005c*/ 	.word	0x00000000


	//----- nvinfo : EIATTR_MIN_STACK_SIZE
	.align		4
.L_15:
        /*0060*/ 	.byte	0x04, 0x12
        /*0062*/ 	.short	(.L_17 - .L_16)
	.align		4
.L_16:
        /*0064*/ 	.word	index@(_Z16calculate_forcesiPvS_)
        /*0068*/ 	.word	0x00000000


	//----- nvinfo : EIATTR_MIN_STACK_SIZE
	.align		4
.L_17:
        /*006c*/ 	.byte	0x04, 0x12
        /*006e*/ 	.short	(.L_19 - .L_18)
	.align		4
.L_18:
        /*0070*/ 	.word	index@(_Z14CoulombForce2diPfS_S_S_)
        /*0074*/ 	.word	0x00000000
.L_19:


//--------------------- .nv.compat                --------------------------
	.section	.nv.compat,"",@"SHT_CUDA_COMPAT_INFO"
	.align	4
        /*0000*/ 	.byte	0x02, 0x09, 0x00, 0x00, 0x02, 0x02, 0x01, 0x00, 0x02, 0x05, 0x05, 0x00, 0x03, 0x07, 0x01, 0x01
        /*0010*/ 	.byte	0x02, 0x03, 0x00, 0x00, 0x02, 0x06, 0x01, 0x00, 0x04, 0x0b, 0x08, 0x00, 0x01, 0x00, 0x00, 0x00
        /*0020*/ 	.byte	0x00, 0x00, 0x00, 0x00


//--------------------- .nv.info._Z16calculate_forcesiPvS_ --------------------------
	.section	.nv.info._Z16calculate_forcesiPvS_,"",@"SHT_CUDA_INFO"
	.sectionflags	@""
	.align	4


	//----- nvinfo : EIATTR_CUDA_API_VERSION
	.align		4
        /*0000*/ 	.byte	0x04, 0x37
        /*0002*/ 	.short	(.L_21 - .L_20)
.L_20:
        /*0004*/ 	.word	0x00000082


	//----- nvinfo : EIATTR_KPARAM_INFO
	.align		4
.L_21:
        /*0008*/ 	.byte	0x04, 0x17
        /*000a*/ 	.short	(.L_23 - .L_22)
.L_22:
        /*000c*/ 	.word	0x00000000
        /*0010*/ 	.short	0x0002
        /*0012*/ 	.short	0x0010
        /*0014*/ 	.byte	0x00, 0xf5, 0x21, 0x00


	//----- nvinfo : EIATTR_KPARAM_INFO
	.align		4
.L_23:
        /*0018*/ 	.byte	0x04, 0x17
        /*001a*/ 	.short	(.L_25 - .L_24)
.L_24:
        /*001c*/ 	.word	0x00000000
        /*0020*/ 	.short	0x0001
        /*0022*/ 	.short	0x0008
        /*0024*/ 	.byte	0x00, 0xf5, 0x21, 0x00


	//----- nvinfo : EIATTR_KPARAM_INFO
	.align		4
.L_25:
        /*0028*/ 	.byte	0x04, 0x17
        /*002a*/ 	.short	(.L_27 - .L_26)
.L_26:
        /*002c*/ 	.word	0x00000000
        /*0030*/ 	.short	0x0000
        /*0032*/ 	.short	0x0000
        /*0034*/ 	.byte	0x00, 0xf0, 0x11, 0x00


	//----- nvinfo : EIATTR_SPARSE_MMA_MASK
	.align		4
.L_27:
        /*0038*/ 	.byte	0x03, 0x50
        /*003a*/ 	.short	0x0000


	//----- nvinfo : EIATTR_MAXREG_COUNT
	.align		4
        /*003c*/ 	.byte	0x03, 0x1b
        /*003e*/ 	.short	0x00ff


	//----- nvinfo : EIATTR_NUM_BARRIERS
	.align		4
        /*0040*/ 	.byte	0x02, 0x4c
        /*0042*/ 	.byte	0x01
	.zero		1


	//----- nvinfo : EIATTR_MERCURY_ISA_VERSION
	.align		4
        /*0044*/ 	.byte	0x03, 0x5f
        /*0046*/ 	.short	0x0101


	//----- nvinfo : EIATTR_VRC_CTA_INIT_COUNT
	.align		4
        /*0048*/ 	.byte	0x02, 0x4a
	.zero		1
	.zero		1


	//----- nvinfo : EIATTR_EXIT_INSTR_OFFSETS
	.align		4
        /*004c*/ 	.byte	0x04, 0x1c
        /*004e*/ 	.short	(.L_29 - .L_28)


	//   ....[0]....
.L_28:
        /*0050*/ 	.word	0x00001880


	//----- nvinfo : EIATTR_CRS_STACK_SIZE
	.align		4
.L_29:
        /*0054*/ 	.byte	0x04, 0x1e
        /*0056*/ 	.short	(.L_31 - .L_30)
.L_30:
        /*0058*/ 	.word	0x00000000


	//----- nvinfo : EIATTR_CBANK_PARAM_SIZE
	.align		4
.L_31:
        /*005c*/ 	.byte	0x03, 0x19
        /*005e*/ 	.short	0x0018


	//----- nvinfo : EIATTR_PARAM_CBANK
	.align		4
        /*0060*/ 	.byte	0x04, 0x0a
        /*0062*/ 	.short	(.L_33 - .L_32)
	.align		4
.L_32:
        /*0064*/ 	.word	index@(.nv.constant0._Z16calculate_forcesiPvS_)
        /*0068*/ 	.short	0x0380
        /*006a*/ 	.short	0x0018


	//----- nvinfo : EIATTR_SW_WAR
	.align		4
.L_33:
        /*006c*/ 	.byte	0x04, 0x36
        /*006e*/ 	.short	(.L_35 - .L_34)
.L_34:
        /*0070*/ 	.word	0x00000008
.L_35:


//--------------------- .nv.info._Z14CoulombForce2diPfS_S_S_ --------------------------
	.section	.nv.info._Z14CoulombForce2diPfS_S_S_,"",@"SHT_CUDA_INFO"
	.sectionflags	@""
	.align	4


	//----- nvinfo : EIATTR_CUDA_API_VERSION
	.align		4
        /*0000*/ 	.byte	0x04, 0x37
        /*0002*/ 	.short	(.L_37 - .L_36)
.L_36:
        /*0004*/ 	.word	0x00000082


	//----- nvinfo : EIATTR_KPARAM_INFO
	.align		4
.L_37:
        /*0008*/ 	.byte	0x04, 0x17
        /*000a*/ 	.short	(.L_39 - .L_38)
.L_38:
        /*000c*/ 	.word	0x00000000
        /*0010*/ 	.short	0x0004
        /*0012*/ 	.short	0x0020
        /*0014*/ 	.byte	0x00, 0xf5, 0x21, 0x00


	//----- nvinfo : EIATTR_KPARAM_INFO
	.align		4
.L_39:
        /*0018*/ 	.byte	0x04, 0x17
        /*001a*/ 	.short	(.L_41 - .L_40)
.L_40:
        /*001c*/ 	.word	0x00000000
        /*0020*/ 	.short	0x0003
        /*0022*/ 	.short	0x0018
        /*0024*/ 	.byte	0x00, 0xf5, 0x21, 0x00


	//----- nvinfo : EIATTR_KPARAM_INFO
	.align		4
.L_41:
        /*0028*/ 	.byte	0x04, 0x17
        /*002a*/ 	.short	(.L_43 - .L_42)
.L_42:
        /*002c*/ 	.word	0x00000000
        /*0030*/ 	.short	0x0002
        /*0032*/ 	.short	0x0010
        /*0034*/ 	.byte	0x00, 0xf5, 0x21, 0x00


	//----- nvinfo : EIATTR_KPARAM_INFO
	.align		4
.L_43:
        /*0038*/ 	.byte	0x04, 0x17
        /*003a*/ 	.short	(.L_45 - .L_44)
.L_44:
        /*003c*/ 	.word	0x00000000
        /*0040*/ 	.short	0x0001
        /*0042*/ 	.short	0x0008
        /*0044*/ 	.byte	0x00, 0xf5, 0x21, 0x00


	//----- nvinfo : EIATTR_KPARAM_INFO
	.align		4
.L_45:
        /*0048*/ 	.byte	0x04, 0x17
        /*004a*/ 	.short	(.L_47 - .L_46)
.L_46:
        /*004c*/ 	.word	0x00000000
        /*0050*/ 	.short	0x0000
        /*0052*/ 	.short	0x0000
        /*0054*/ 	.byte	0x00, 0xf0, 0x11, 0x00


	//----- nvinfo : EIATTR_SPARSE_MMA_MASK
	.align		4
.L_47:
        /*0058*/ 	.byte	0x03, 0x50
        /*005a*/ 	.short	0x0000


	//----- nvinfo : EIATTR_MAXREG_COUNT
	.align		4
        /*005c*/ 	.byte	0x03, 0x1b
        /*005e*/ 	.short	0x00ff


	//----- nvinfo : EIATTR_MERCURY_ISA_VERSION
	.align		4
        /*0060*/ 	.byte	0x03, 0x5f
        /*0062*/ 	.short	0x0101


	//----- nvinfo : EIATTR_VRC_CTA_INIT_COUNT
	.align		4
        /*0064*/ 	.byte	0x02, 0x4a
	.zero		1
	.zero		1


	//----- nvinfo : EIATTR_EXIT_INSTR_OFFSETS
	.align		4
        /*0068*/ 	.byte	0x04, 0x1c
        /*006a*/ 	.short	(.L_49 - .L_48)


	//   ....[0]....
.L_48:
        /*006c*/ 	.word	0x00000320


	//----- nvinfo : EIATTR_CRS_STACK_SIZE
	.align		4
.L_49:
        /*0070*/ 	.byte	0x04, 0x1e
        /*0072*/ 	.short	(.L_51 - .L_50)
.L_50:
        /*0074*/ 	.word	0x00000000


	//----- nvinfo : EIATTR_CBANK_PARAM_SIZE
	.align		4
.L_51:
        /*0078*/ 	.byte	0x03, 0x19
        /*007a*/ 	.short	0x0028


	//----- nvinfo : EIATTR_PARAM_CBANK
	.align		4
        /*007c*/ 	.byte	0x04, 0x0a
        /*007e*/ 	.short	(.L_53 - .L_52)
	.align		4
.L_52:
        /*0080*/ 	.word	index@(.nv.constant0._Z14CoulombForce2diPfS_S_S_)
        /*0084*/ 	.short	0x0380
        /*0086*/ 	.short	0x0028


	//----- nvinfo : EIATTR_SW_WAR
	.align		4
.L_53:
        /*0088*/ 	.byte	0x04, 0x36
        /*008a*/ 	.short	(.L_55 - .L_54)
.L_54:
        /*008c*/ 	.word	0x00000008
.L_55:


//--------------------- .nv.callgraph             --------------------------
	.section	.nv.callgraph,"",@"SHT_CUDA_CALLGRAPH"
	.align	4
	.sectionentsize	8
	.align		4
        /*0000*/ 	.word	0x00000000
	.align		4
        /*0004*/ 	.word	0xffffffff
	.align		4
        /*0008*/ 	.word	0x00000000
	.align		4
        /*000c*/ 	.word	0xfffffffe
	.align		4
        /*0010*/ 	.word	0x00000000
	.align		4
        /*0014*/ 	.word	0xfffffffd
	.align		4
        /*0018*/ 	.word	0x00000000
	.align		4
        /*001c*/ 	.word	0xfffffffc


//--------------------- .text._Z16calculate_forcesiPvS_ --------------------------
	.section	.text._Z16calculate_forcesiPvS_,"ax",@progbits
	.align	128
        .global         _Z16calculate_forcesiPvS_
        .type           _Z16calculate_forcesiPvS_,@function
        .size           _Z16calculate_forcesiPvS_,(.L_x_67 - _Z16calculate_forcesiPvS_)
        .other          _Z16calculate_forcesiPvS_,@"STO_CUDA_ENTRY STV_DEFAULT"
_Z16calculate_forcesiPvS_:
.text._Z16calculate_forcesiPvS_:
[----:B------:R-:W-:Y:S01]  /*0000*/  LDC R1, c[0x0][0x37c] ;  /* 0x0000df00ff017b82 */ /* 0x000fe20000000800 */
[----:B------:R-:W0:Y:S01]  /*0010*/  S2R R2, SR_TID.X ;  /* 0x0000000000027919 */ /* 0x000e220000002100 */
[----:B------:R-:W1:Y:S06]  /*0020*/  LDCU UR4, c[0x0][0x380] ;  /* 0x00007000ff0477ac */ /* 0x000e6c0008000800 */
[----:B------:R-:W0:Y:S01]  /*0030*/  S2UR UR5, SR_CTAID.X ;  /* 0x00000000000579c3 */ /* 0x000e220000002500 */
[----:B------:R-:W-:Y:S01]  /*0040*/  HFMA2 R6, -RZ, RZ, 0, 0 ;  /* 0x00000000ff067431 */ /* 0x000fe200000001ff */
[----:B------:R-:W-:Y:S01]  /*0050*/  CS2R R4, SRZ ;  /* 0x0000000000047805 */ /* 0x000fe2000001ff00 */
[----:B------:R-:W2:Y:S05]  /*0060*/  LDCU.64 UR8, c[0x0][0x358] ;  /* 0x00006b00ff0877ac */ /* 0x000eaa0008000a00 */
[----:B------:R-:W0:Y:S01]  /*0070*/  LDC R21, c[0x0][0x360] ;  /* 0x0000d800ff157b82 */ /* 0x000e220000000800 */
[----:B-1----:R-:W-:Y:S01]  /*0080*/  UISETP.GE.AND UP0, UPT, UR4, 0x1, UPT ;  /* 0x000000010400788c */ /* 0x002fe2000bf06270 */
[----:B0-----:R-:W-:-:S08]  /*0090*/  IMAD R0, R21, UR5, R2 ;  /* 0x0000000515007c24 */ /* 0x001fd0000f8e0202 */
[----:B--2---:R-:W-:Y:S05]  /*00a0*/  BRA.U !UP0, `(.L_x_0) ;  /* 0x0000001508e47547 */ /* 0x004fea000b800000 */
[----:B------:R-:W0:Y:S02]  /*00b0*/  LDC.64 R8, c[0x0][0x388] ;  /* 0x0000e200ff087b82 */ /* 0x000e240000000a00 */
[----:B0-----:R-:W-:-:S06]  /*00c0*/  IMAD.WIDE R8, R0, 0x10, R8 ;  /* 0x0000001000087825 */ /* 0x001fcc00078e0208 */
[----:B------:R-:W5:Y:S01]  /*00d0*/  LDG.E.128 R8, desc[UR8][R8.64] ;  /* 0x0000000808087981 */ /* 0x000f62000c1e1d00 */
[----:B------:R-:W0:Y:S01]  /*00e0*/  S2UR UR7, SR_CgaCtaId ;  /* 0x00000000000779c3 */ /* 0x000e220000008800 */
[----:B------:R-:W-:Y:S01]  /*00f0*/  UIADD3 UR4, UPT, UPT, UR4, -0x1, URZ ;  /* 0xffffffff04047890 */ /* 0x000fe2000fffe0ff */
[C---:B------:R-:W-:Y:S01]  /*0100*/  LOP3.LUT R3, R21.reuse, 0xfffffffc, RZ, 0xc0, !PT ;  /* 0xfffffffc15037812 */ /* 0x040fe200078ec0ff */
[----:B------:R-:W-:Y:S01]  /*0110*/  UMOV UR6, 0x400 ;  /* 0x0000040000067882 */ /* 0x000fe20000000000 */
[C---:B------:R-:W-:Y:S01]  /*0120*/  LOP3.LUT R22, R21.reuse, 0x3, RZ, 0xc0, !PT ;  /* 0x0000000315167812 */ /* 0x040fe200078ec0ff */
[----:B------:R-:W-:Y:S01]  /*0130*/  UIMAD.WIDE.U32 UR4, UR4, -0x55555555, URZ ;  /* 0xaaaaaaab040478a5 */ /* 0x000fe2000f8e00ff */
[----:B------:R-:W-:Y:S02]  /*0140*/  LOP3.LUT R20, R21, 0x7fc, RZ, 0xc0, !PT ;  /* 0x000007fc15147812 */ /* 0x000fe400078ec0ff */
[----:B------:R-:W-:Y:S02]  /*0150*/  CS2R R4, SRZ ;  /* 0x0000000000047805 */ /* 0x000fe4000001ff00 */
[----:B------:R-:W-:-:S02]  /*0160*/  MOV R6, RZ ;  /* 0x000000ff00067202 */ /* 0x000fc40000000f00 */
[----:B------:R-:W-:Y:S01]  /*0170*/  IADD3 R3, PT, PT, -R3, RZ, RZ ;  /* 0x000000ff03037210 */ /* 0x000fe20007ffe1ff */
[----:B------:R-:W-:Y:S01]  /*0180*/  UMOV UR4, URZ ;  /* 0x000000ff00047c82 */ /* 0x000fe20008000000 */
[----:B0-----:R-:W-:Y:S02]  /*0190*/  ULEA UR6, UR7, UR6, 0x18 ;  /* 0x0000000607067291 */ /* 0x001fe4000f8ec0ff */
[----:B------:R-:W-:-:S04]  /*01a0*/  ULEA.HI UR7, UR5, 0x1, URZ, 0x19 ;  /* 0x0000000105077891 */ /* 0x000fc8000f8fc8ff */
[----:B------:R-:W-:-:S08]  /*01b0*/  LEA R23, R2, UR6, 0x4 ;  /* 0x0000000602177c11 */ /* 0x000fd0000f8e20ff */
.L_x_47:
[----:B0-----:R-:W0:Y:S01]  /*01c0*/  LDC.64 R12, c[0x0][0x388] ;  /* 0x0000e200ff0c7b82 */ /* 0x001e220000000a00 */
[----:B------:R-:W-:-:S04]  /*01d0*/  IMAD R7, R21, UR4, R2 ;  /* 0x0000000415077c24 */ /* 0x000fc8000f8e0202 */
[----:B0-----:R-:W-:-:S06]  /*01e0*/  IMAD.WIDE R12, R7, 0x10, R12 ;  /* 0x00000010070c7825 */ /* 0x001fcc00078e020c */
[----:B------:R-:W2:Y:S01]  /*01f0*/  LDG.E.128 R12, desc[UR8][R12.64] ;  /* 0x000000080c0c7981 */ /* 0x000ea2000c1e1d00 */
[----:B------:R-:W-:Y:S01]  /*0200*/  ISETP.GE.U32.AND P0, PT, R21, 0x4, PT ;  /* 0x000000041500780c */ /* 0x000fe20003f06070 */
[----:B------:R-:W-:Y:S01]  /*0210*/  UIADD3 UR4, UPT, UPT, UR4, 0x1, URZ ;  /* 0x0000000104047890 */ /* 0x000fe2000fffe0ff */
[----:B------:R-:W-:-:S03]  /*0220*/  MOV R7, RZ ;  /* 0x000000ff00077202 */ /* 0x000fc60000000f00 */
[----:B------:R-:W-:Y:S01]  /*0230*/  UISETP.NE.AND UP0, UPT, UR4, UR7, UPT ;  /* 0x000000070400728c */ /* 0x000fe2000bf05270 */
[----:B--2---:R0:W-:Y:S01]  /*0240*/  STS.128 [R23], R12 ;  /* 0x0000000c17007388 */ /* 0x0041e20000000c00 */
[----:B------:R-:W-:Y:S06]  /*0250*/  BAR.SYNC.DEFER_BLOCKING 0x0 ;  /* 0x0000000000007b1d */ /* 0x000fec0000010000 */
[----:B------:R-:W-:Y:S05]  /*0260*/  @!P0 BRA `(.L_x_1) ;  /* 0x0000000c00088947 */ /* 0x000fea0003800000 */
[----:B------:R-:W1:Y:S01]  /*0270*/  S2UR UR6, SR_CgaCtaId ;  /* 0x00000000000679c3 */ /* 0x000e620000008800 */
[----:B------:R-:W-:Y:S01]  /*0280*/  UMOV UR5, 0x400 ;  /* 0x0000040000057882 */ /* 0x000fe20000000000 */
[----:B------:R-:W-:Y:S01]  /*0290*/  MOV R24, R3 ;  /* 0x0000000300187202 */ /* 0x000fe20000000f00 */
[----:B-1----:R-:W-:-:S04]  /*02a0*/  ULEA UR5, UR6, UR5, 0x18 ;  /* 0x0000000506057291 */ /* 0x002fc8000f8ec0ff */
[----:B------:R-:W-:-:S12]  /*02b0*/  UIADD3 UR5, UPT, UPT, UR5, 0x20, URZ ;  /* 0x0000002005057890 */ /* 0x000fd8000fffe0ff */
.L_x_26:
[----:B0-----:R-:W0:Y:S01]  /*02c0*/  LDS.128 R12, [UR5+-0x20] ;  /* 0xffffe005ff0c7984 */ /* 0x001e220008000c00 */
[----:B------:R-:W-:Y:S01]  /*02d0*/  UMOV UR10, 0xa0b5ed8d ;  /* 0xa0b5ed8d000a7882 */ /* 0x000fe20000000000 */
[----:B------:R-:W-:Y:S01]  /*02e0*/  UMOV UR11, 0x3eb0c6f7 ;  /* 0x3eb0c6f7000b7882 */ /* 0x000fe20000000000 */
[----:B------:R-:W-:Y:S01]  /*02f0*/  BSSY.RECONVERGENT B0, `(.L_x_2) ;  /* 0x0000018000007945 */ /* 0x000fe20003800200 */
[----:B0----5:R-:W-:Y:S01]  /*0300*/  FADD R26, -R9, R13 ;  /* 0x0000000d091a7221 */ /* 0x021fe20000000100 */
[----:B------:R-:W-:Y:S01]  /*0310*/  FADD R7, -R8, R12 ;  /* 0x0000000c08077221 */ /* 0x000fe20000000100 */
[----:B------:R-:W-:Y:S02]  /*0320*/  FADD R30, -R10, R14 ;  /* 0x0000000e0a1e7221 */ /* 0x000fe40000000100 */
[----:B------:R-:W-:-:S04]  /*0330*/  FMUL R12, R26, R26 ;  /* 0x0000001a1a0c7220 */ /* 0x000fc80000400000 */
[----:B------:R-:W-:-:S04]  /*0340*/  FFMA R13, R7, R7, R12 ;  /* 0x00000007070d7223 */ /* 0x000fc8000000000c */
[----:B------:R-:W-:-:S04]  /*0350*/  FFMA R14, R30, R30, R13 ;  /* 0x0000001e1e0e7223 */ /* 0x000fc8000000000d */
[----:B------:R-:W0:Y:S02]  /*0360*/  F2F.F64.F32 R12, R14 ;  /* 0x0000000e000c7310 */ /* 0x000e240000201800 */
[----:B0-----:R-:W-:-:S10]  /*0370*/  DADD R12, R12, UR10 ;  /* 0x0000000a0c0c7e29 */ /* 0x001fd40008000000 */
[----:B------:R-:W0:Y:S02]  /*0380*/  F2F.F32.F64 R12, R12 ;  /* 0x0000000c000c7310 */ /* 0x000e240000301000 */
[----:B0-----:R-:W-:-:S04]  /*0390*/  FMUL R17, R12, R12 ;  /* 0x0000000c0c117220 */ /* 0x001fc80000400000 */
[----:B------:R-:W-:-:S04]  /*03a0*/  FMUL R13, R12, R17 ;  /* 0x000000110c0d7220 */ /* 0x000fc80000400000 */
[----:B------:R0:W1:Y:S01]  /*03b0*/  MUFU.RSQ R28, R13 ;  /* 0x0000000d001c7308 */ /* 0x0000620000001400 */
[----:B------:R-:W-:-:S04]  /*03c0*/  IADD3 R16, PT, PT, R13, -0xd000000, RZ ;  /* 0xf30000000d107810 */ /* 0x000fc80007ffe0ff */
[----:B------:R-:W-:-:S13]  /*03d0*/  ISETP.GT.U32.AND P0, PT, R16, 0x727fffff, PT ;  /* 0x727fffff1000780c */ /* 0x000fda0003f04070 */
[----:B01----:R-:W-:Y:S05]  /*03e0*/  @!P0 BRA `(.L_x_3) ;  /* 0x0000000000108947 */ /* 0x003fea0003800000 */
[----:B------:R-:W-:-:S07]  /*03f0*/  MOV R12, 0x410 ;  /* 0x00000410000c7802 */ /* 0x000fce0000000f00 */
[----:B------:R-:W-:Y:S05]  /*0400*/  CALL.REL.NOINC `($__internal_1_$__cuda_sm20_sqrt_rn_f32_slowpath) ;  /* 0x0000001400f07944 */ /* 0x000fea0003c00000 */
[----:B------:R-:W-:Y:S01]  /*0410*/  MOV R18, R27 ;  /* 0x0000001b00127202 */ /* 0x000fe20000000f00 */
[----:B------:R-:W-:Y:S06]  /*0420*/  BRA `(.L_x_4) ;  /* 0x0000000000107947 */ /* 0x000fec0003800000 */
.L_x_3:
[----:B------:R-:W-:Y:S01]  /*0430*/  FMUL.FTZ R18, R13, R28 ;  /* 0x0000001c0d127220 */ /* 0x000fe20000410000 */
[----:B------:R-:W-:-:S03]  /*0440*/  FMUL.FTZ R12, R28, 0.5 ;  /* 0x3f0000001c0c7820 */ /* 0x000fc60000410000 */
[----:B------:R-:W-:-:S04]  /*0450*/  FFMA R13, -R18, R18, R13 ;  /* 0x00000012120d7223 */ /* 0x000fc8000000010d */
[----:B------:R-:W-:-:S07]  /*0460*/  FFMA R18, R13, R12, R18 ;  /* 0x0000000c0d127223 */ /* 0x000fce0000000012 */
.L_x_4:
[----:B------:R-:W-:Y:S05]  /*0470*/  BSYNC.RECONVERGENT B0 ;  /* 0x0000000000007941 */ /* 0x000fea0003800200 */
.L_x_2:
[----:B------:R-:W-:Y:S01]  /*0480*/  IADD3 R12, PT, PT, R18, 0x1800000, RZ ;  /* 0x01800000120c7810 */ /* 0x000fe20007ffe0ff */
[----:B------:R-:W-:Y:S03]  /*0490*/  BSSY.RECONVERGENT B0, `(.L_x_5) ;  /* 0x000000b000007945 */ /* 0x000fe60003800200 */
[----:B------:R-:W-:-:S04]  /*04a0*/  LOP3.LUT R12, R12, 0x7f800000, RZ, 0xc0, !PT ;  /* 0x7f8000000c0c7812 */ /* 0x000fc800078ec0ff */
[----:B------:R-:W-:-:S13]  /*04b0*/  ISETP.GT.U32.AND P0, PT, R12, 0x1ffffff, PT ;  /* 0x01ffffff0c00780c */ /* 0x000fda0003f04070 */
[----:B------:R-:W-:Y:S05]  /*04c0*/  @P0 BRA `(.L_x_6) ;  /* 0x00000000000c0947 */ /* 0x000fea0003800000 */
[----:B------:R-:W-:-:S07]  /*04d0*/  MOV R12, 0x4f0 ;  /* 0x000004f0000c7802 */ /* 0x000fce0000000f00 */
[----:B------:R-:W-:Y:S05]  /*04e0*/  CALL.REL.NOINC `($__internal_0_$__cuda_sm20_rcp_rn_f32_slowpath) ;  /* 0x0000001000e87944 */ /* 0x000fea0003c00000 */
[----:B------:R-:W-:Y:S05]  /*04f0*/  BRA `(.L_x_7) ;  /* 0x0000000000107947 */ /* 0x000fea0003800000 */
.L_x_6:
[----:B------:R-:W0:Y:S02]  /*0500*/  MUFU.RCP R25, R18 ;  /* 0x0000001200197308 */ /* 0x000e240000001000 */
[----:B0-----:R-:W-:-:S04]  /*0510*/  FFMA R12, R25, R18, -1 ;  /* 0xbf800000190c7423 */ /* 0x001fc80000000012 */
[----:B------:R-:W-:-:S04]  /*0520*/  FADD.FTZ R12, -R12, -RZ ;  /* 0x800000ff0c0c7221 */ /* 0x000fc80000010100 */
[----:B------:R-:W-:-:S07]  /*0530*/  FFMA R25, R25, R12, R25 ;  /* 0x0000000c19197223 */ /* 0x000fce0000000019 */
.L_x_7:
[----:B------:R-:W-:Y:S05]  /*0540*/  BSYNC.RECONVERGENT B0 ;  /* 0x0000000000007941 */ /* 0x000fea0003800200 */
.L_x_5:
[----:B------:R-:W0:Y:S01]  /*0550*/  LDS.128 R16, [UR5+-0x10] ;  /* 0xfffff005ff107984 */ /* 0x000e220008000c00 */
[----:B------:R-:W-:Y:S01]  /*0560*/  UMOV UR10, 0xa0b5ed8d ;  /* 0xa0b5ed8d000a7882 */ /* 0x000fe20000000000 */
[----:B------:R-:W-:Y:S01]  /*0570*/  UMOV UR11, 0x3eb0c6f7 ;  /* 0x3eb0c6f7000b7882 */ /* 0x000fe20000000000 */
[----:B------:R-:W-:Y:S01]  /*0580*/  BSSY.RECONVERGENT B0, `(.L_x_8) ;  /* 0x000001d000007945 */ /* 0x000fe20003800200 */
[----:B0-----:R-:W-:Y:S01]  /*0590*/  FADD R17, -R9, R17 ;  /* 0x0000001109117221 */ /* 0x001fe20000000100 */
        /* <DEDUP_REMOVED lines=9> */
[----:B------:R-:W-:Y:S01]  /*0630*/  FMUL R13, R13, R14 ;  /* 0x0000000e0d0d7220 */ /* 0x000fe20000400000 */
[----:B------:R-:W-:-:S04]  /*0640*/  FMUL R14, R11, R15 ;  /* 0x0000000f0b0e7220 */ /* 0x000fc80000400000 */
[----:B------:R-:W-:Y:S01]  /*0650*/  IADD3 R15, PT, PT, R13, -0xd000000, RZ ;  /* 0xf30000000d0f7810 */ /* 0x000fe20007ffe0ff */
[----:B------:R-:W-:Y:S02]  /*0660*/  FMUL R25, R14, R25 ;  /* 0x000000190e197220 */ /* 0x000fe40000400000 */
[----:B------:R0:W1:Y:S01]  /*0670*/  MUFU.RSQ R14, R13 ;  /* 0x0000000d000e7308 */ /* 0x0000620000001400 */
[----:B------:R-:W-:Y:S01]  /*0680*/  ISETP.GT.U32.AND P0, PT, R15, 0x727fffff, PT ;  /* 0x727fffff0f00780c */ /* 0x000fe20003f04070 */
[-C--:B------:R-:W-:Y:S01]  /*0690*/  FFMA R15, R7, R25.reuse, R4 ;  /* 0x00000019070f7223 */ /* 0x080fe20000000004 */
[-C--:B------:R-:W-:Y:S01]  /*06a0*/  FFMA R26, R26, R25.reuse, R5 ;  /* 0x000000191a1a7223 */ /* 0x080fe20000000005 */
[----:B------:R-:W-:-:S10]  /*06b0*/  FFMA R30, R30, R25, R6 ;  /* 0x000000191e1e7223 */ /* 0x000fd40000000006 */
[----:B0-----:R-:W-:Y:S05]  /*06c0*/  @!P0 BRA `(.L_x_9) ;  /* 0x0000000000108947 */ /* 0x001fea0003800000 */
[----:B------:R-:W-:-:S07]  /*06d0*/  MOV R12, 0x6f0 ;  /* 0x000006f0000c7802 */ /* 0x000fce0000000f00 */
[----:B-1----:R-:W-:Y:S05]  /*06e0*/  CALL.REL.NOINC `($__internal_1_$__cuda_sm20_sqrt_rn_f32_slowpath) ;  /* 0x0000001400387944 */ /* 0x002fea0003c00000 */
[----:B------:R-:W-:Y:S01]  /*06f0*/  MOV R18, R27 ;  /* 0x0000001b00127202 */ /* 0x000fe20000000f00 */
[----:B------:R-:W-:Y:S06]  /*0700*/  BRA `(.L_x_10) ;  /* 0x0000000000107947 */ /* 0x000fec0003800000 */
.L_x_9:
[----:B-1----:R-:W-:Y:S01]  /*0710*/  FMUL.FTZ R18, R13, R14 ;  /* 0x0000000e0d127220 */ /* 0x002fe20000410000 */
[----:B------:R-:W-:-:S03]  /*0720*/  FMUL.FTZ R14, R14, 0.5 ;  /* 0x3f0000000e0e7820 */ /* 0x000fc60000410000 */
[----:B------:R-:W-:-:S04]  /*0730*/  FFMA R13, -R18, R18, R13 ;  /* 0x00000012120d7223 */ /* 0x000fc8000000010d */
[----:B------:R-:W-:-:S07]  /*0740*/  FFMA R18, R13, R14, R18 ;  /* 0x0000000e0d127223 */ /* 0x000fce0000000012 */
.L_x_10:
[----:B------:R-:W-:Y:S05]  /*0750*/  BSYNC.RECONVERGENT B0 ;  /* 0x0000000000007941 */ /* 0x000fea0003800200 */
.L_x_8:
        /* <DEDUP_REMOVED lines=8> */
.L_x_12:
[----:B------:R-:W0:Y:S02]  /*07e0*/  MUFU.RCP R25, R18 ;  /* 0x0000001200197308 */ /* 0x000e240000001000 */
[----:B0-----:R-:W-:-:S04]  /*07f0*/  FFMA R4, R25, R18, -1 ;  /* 0xbf80000019047423 */ /* 0x001fc80000000012 */
[----:B------:R-:W-:-:S04]  /*0800*/  FADD.FTZ R4, -R4, -RZ ;  /* 0x800000ff04047221 */ /* 0x000fc80000010100 */
[----:B------:R-:W-:-:S07]  /*0810*/  FFMA R25, R25, R4, R25 ;  /* 0x0000000419197223 */ /* 0x000fce0000000019 */
.L_x_13:
[----:B------:R-:W-:Y:S05]  /*0820*/  BSYNC.RECONVERGENT B0 ;  /* 0x0000000000007941 */ /* 0x000fea0003800200 */
.L_x_11:
[----:B------:R-:W0:Y:S01]  /*0830*/  LDS.128 R4, [UR5] ;  /* 0x00000005ff047984 */ /* 0x000e220008000c00 */
        /* <DEDUP_REMOVED lines=27> */
.L_x_15:
[----:B-1----:R-:W-:Y:S01]  /*09f0*/  FMUL.FTZ R18, R13, R14 ;  /* 0x0000000e0d127220 */ /* 0x002fe20000410000 */
[----:B------:R-:W-:-:S03]  /*0a00*/  FMUL.FTZ R14, R14, 0.5 ;  /* 0x3f0000000e0e7820 */ /* 0x000fc60000410000 */
[----:B------:R-:W-:-:S04]  /*0a10*/  FFMA R13, -R18, R18, R13 ;  /* 0x00000012120d7223 */ /* 0x000fc8000000010d */
[----:B------:R-:W-:-:S07]  /*0a20*/  FFMA R18, R13, R14, R18 ;  /* 0x0000000e0d127223 */ /* 0x000fce0000000012 */
.L_x_16:
[----:B------:R-:W-:Y:S05]  /*0a30*/  BSYNC.RECONVERGENT B0 ;  /* 0x0000000000007941 */ /* 0x000fea0003800200 */
.L_x_14:
        /* <DEDUP_REMOVED lines=8> */
.L_x_18:
[----:B------:R-:W0:Y:S02]  /*0ac0*/  MUFU.RCP R25, R18 ;  /* 0x0000001200197308 */ /* 0x000e240000001000 */
[----:B0-----:R-:W-:-:S04]  /*0ad0*/  FFMA R12, R25, R18, -1 ;  /* 0xbf800000190c7423 */ /* 0x001fc80000000012 */
[----:B------:R-:W-:-:S04]  /*0ae0*/  FADD.FTZ R12, -R12, -RZ ;  /* 0x800000ff0c0c7221 */ /* 0x000fc80000010100 */
[----:B------:R-:W-:-:S07]  /*0af0*/  FFMA R25, R25, R12, R25 ;  /* 0x0000000c19197223 */ /* 0x000fce0000000019 */
.L_x_19:
[----:B------:R-:W-:Y:S05]  /*0b00*/  BSYNC.RECONVERGENT B0 ;  /* 0x0000000000007941 */ /* 0x000fea0003800200 */
.L_x_17:
[----:B------:R-:W0:Y:S01]  /*0b10*/  LDS.128 R12, [UR5+0x10] ;  /* 0x00001005ff0c7984 */ /* 0x000e220008000c00 */
        /* <DEDUP_REMOVED lines=27> */
.L_x_21:
[----:B-1----:R-:W-:Y:S01]  /*0cd0*/  FMUL.FTZ R18, R13, R14 ;  /* 0x0000000e0d127220 */ /* 0x002fe20000410000 */
[----:B------:R-:W-:-:S03]  /*0ce0*/  FMUL.FTZ R14, R14, 0.5 ;  /* 0x3f0000000e0e7820 */ /* 0x000fc60000410000 */
[----:B------:R-:W-:-:S04]  /*0cf0*/  FFMA R13, -R18, R18, R13 ;  /* 0x00000012120d7223 */ /* 0x000fc8000000010d */
[----:B------:R-:W-:-:S07]  /*0d00*/  FFMA R18, R13, R14, R18 ;  /* 0x0000000e0d127223 */ /* 0x000fce0000000012 */
.L_x_22:
[----:B------:R-:W-:Y:S05]  /*0d10*/  BSYNC.RECONVERGENT B0 ;  /* 0x0000000000007941 */ /* 0x000fea0003800200 */
.L_x_20:
        /* <DEDUP_REMOVED lines=8> */
.L_x_24:
[----:B------:R-:W0:Y:S02]  /*0da0*/  MUFU.RCP R25, R18 ;  /* 0x0000001200197308 */ /* 0x000e240000001000 */
[----:B0-----:R-:W-:-:S04]  /*0db0*/  FFMA R4, R25, R18, -1 ;  /* 0xbf80000019047423 */ /* 0x001fc80000000012 */
[----:B------:R-:W-:-:S04]  /*0dc0*/  FADD.FTZ R4, -R4, -RZ ;  /* 0x800000ff04047221 */ /* 0x000fc80000010100 */
[----:B------:R-:W-:-:S07]  /*0dd0*/  FFMA R25, R25, R4, R25 ;  /* 0x0000000419197223 */ /* 0x000fce0000000019 */
.L_x_25:
[----:B------:R-:W-:Y:S05]  /*0de0*/  BSYNC.RECONVERGENT B0 ;  /* 0x0000000000007941 */ /* 0x000fea0003800200 */
.L_x_23:
[----:B------:R-:W-:Y:S01]  /*0df0*/  IADD3 R24, PT, PT, R24, 0x4, RZ ;  /* 0x0000000418187810 */ /* 0x000fe20007ffe0ff */
[----:B------:R-:W-:Y:S01]  /*0e00*/  FMUL R4, R11, R15 ;  /* 0x0000000f0b047220 */ /* 0x000fe20000400000 */
[----:B------:R-:W-:Y:S02]  /*0e10*/  UIADD3 UR5, UPT, UPT, UR5, 0x40, URZ ;  /* 0x0000004005057890 */ /* 0x000fe4000fffe0ff */
[----:B------:R-:W-:Y:S01]  /*0e20*/  ISETP.NE.AND P0, PT, R24, RZ, PT ;  /* 0x000000ff1800720c */ /* 0x000fe20003f05270 */
[----:B------:R-:W-:-:S04]  /*0e30*/  FMUL R25, R4, R25 ;  /* 0x0000001904197220 */ /* 0x000fc80000400000 */
[-C--:B------:R-:W-:Y:S01]  /*0e40*/  FFMA R4, R30, R25.reuse, R19 ;  /* 0x000000191e047223 */ /* 0x080fe20000000013 */
[-C--:B------:R-:W-:Y:S01]  /*0e50*/  FFMA R5, R16, R25.reuse, R5 ;  /* 0x0000001910057223 */ /* 0x080fe20000000005 */
[----:B------:R-:W-:-:S06]  /*0e60*/  FFMA R6, R17, R25, R6 ;  /* 0x0000001911067223 */ /* 0x000fcc0000000006 */
[----:B------:R-:W-:Y:S05]  /*0e70*/  @P0 BRA `(.L_x_26) ;  /* 0xfffffff400100947 */ /* 0x000fea000383ffff */
[----:B------:R-:W-:-:S07]  /*0e80*/  MOV R7, R20 ;  /* 0x0000001400077202 */ /* 0x000fce0000000f00 */
.L_x_1:
[----:B------:R-:W-:-:S13]  /*0e90*/  ISETP.NE.AND P0, PT, R22, RZ, PT ;  /* 0x000000ff1600720c */ /* 0x000fda0003f05270 */
[----:B------:R-:W-:Y:S05]  /*0ea0*/  @!P0 BRA `(.L_x_27) ;  /* 0x00000008005c8947 */ /* 0x000fea0003800000 */
[----:B------:R-:W-:-:S13]  /*0eb0*/  ISETP.NE.AND P0, PT, R22, 0x1, PT ;  /* 0x000000011600780c */ /* 0x000fda0003f05270 */
[----:B------:R-:W-:Y:S05]  /*0ec0*/  @!P0 BRA `(.L_x_28) ;  /* 0x0000000400848947 */ /* 0x000fea0003800000 */
[----:B0-----:R-:W0:Y:S01]  /*0ed0*/  S2R R13, SR_CgaCtaId ;  /* 0x00000000000d7919 */ /* 0x001e220000008800 */
[----:B------:R-:W-:Y:S01]  /*0ee0*/  MOV R12, 0x400 ;  /* 0x00000400000c7802 */ /* 0x000fe20000000f00 */
[----:B------:R-:W-:Y:S01]  /*0ef0*/  UMOV UR10, 0xa0b5ed8d ;  /* 0xa0b5ed8d000a7882 */ /* 0x000fe20000000000 */
[----:B------:R-:W-:Y:S01]  /*0f00*/  UMOV UR11, 0x3eb0c6f7 ;  /* 0x3eb0c6f7000b7882 */ /* 0x000fe20000000000 */
[----:B------:R-:W-:Y:S01]  /*0f10*/  BSSY.RECONVERGENT B0, `(.L_x_29) ;  /* 0x000001b000007945 */ /* 0x000fe20003800200 */
[----:B0-----:R-:W-:-:S04]  /*0f20*/  LEA R12, R13, R12, 0x18 ;  /* 0x0000000c0d0c7211 */ /* 0x001fc800078ec0ff */
[----:B------:R-:W-:-:S05]  /*0f30*/  LEA R19, R7, R12, 0x4 ;  /* 0x0000000c07137211 */ /* 0x000fca00078e20ff */
[----:B------:R-:W0:Y:S02]  /*0f40*/  LDS.128 R12, [R19] ;  /* 0x00000000130c7984 */ /* 0x000e240000000c00 */
        /* <DEDUP_REMOVED lines=19> */
.L_x_30:
[----:B------:R-:W-:Y:S01]  /*1080*/  FMUL.FTZ R18, R13, R26 ;  /* 0x0000001a0d127220 */ /* 0x000fe20000410000 */
[----:B------:R-:W-:-:S03]  /*1090*/  FMUL.FTZ R12, R26, 0.5 ;  /* 0x3f0000001a0c7820 */ /* 0x000fc60000410000 */
[----:B------:R-:W-:-:S04]  /*10a0*/  FFMA R13, -R18, R18, R13 ;  /* 0x00000012120d7223 */ /* 0x000fc8000000010d */
[----:B------:R-:W-:-:S07]  /*10b0*/  FFMA R18, R13, R12, R18 ;  /* 0x0000000c0d127223 */ /* 0x000fce0000000012 */
.L_x_31:
[----:B------:R-:W-:Y:S05]  /*10c0*/  BSYNC.RECONVERGENT B0 ;  /* 0x0000000000007941 */ /* 0x000fea0003800200 */
.L_x_29:
        /* <DEDUP_REMOVED lines=8> */
.L_x_33:
[----:B------:R-:W0:Y:S02]  /*1150*/  MUFU.RCP R25, R18 ;  /* 0x0000001200197308 */ /* 0x000e240000001000 */
[----:B0-----:R-:W-:-:S04]  /*1160*/  FFMA R12, R25, R18, -1 ;  /* 0xbf800000190c7423 */ /* 0x001fc80000000012 */
[----:B------:R-:W-:-:S04]  /*1170*/  FADD.FTZ R12, -R12, -RZ ;  /* 0x800000ff0c0c7221 */ /* 0x000fc80000010100 */
[----:B------:R-:W-:-:S07]  /*1180*/  FFMA R25, R25, R12, R25 ;  /* 0x0000000c19197223 */ /* 0x000fce0000000019 */
.L_x_34:
[----:B------:R-:W-:Y:S05]  /*1190*/  BSYNC.RECONVERGENT B0 ;  /* 0x0000000000007941 */ /* 0x000fea0003800200 */
.L_x_32:
[----:B------:R-:W0:Y:S01]  /*11a0*/  LDS.128 R16, [R19+0x10] ;  /* 0x0000100013107984 */ /* 0x000e220000000c00 */
        /* <DEDUP_REMOVED lines=27> */
.L_x_36:
[----:B-1----:R-:W-:Y:S01]  /*1360*/  FMUL.FTZ R18, R13, R14 ;  /* 0x0000000e0d127220 */ /* 0x002fe20000410000 */
[----:B------:R-:W-:-:S03]  /*1370*/  FMUL.FTZ R14, R14, 0.5 ;  /* 0x3f0000000e0e7820 */ /* 0x000fc60000410000 */
[----:B------:R-:W-:-:S04]  /*1380*/  FFMA R13, -R18, R18, R13 ;  /* 0x00000012120d7223 */ /* 0x000fc8000000010d */
[----:B------:R-:W-:-:S07]  /*1390*/  FFMA R18, R13, R14, R18 ;  /* 0x0000000e0d127223 */ /* 0x000fce0000000012 */
.L_x_37:
[----:B------:R-:W-:Y:S05]  /*13a0*/  BSYNC.RECONVERGENT B0 ;  /* 0x0000000000007941 */ /* 0x000fea0003800200 */
.L_x_35:
        /* <DEDUP_REMOVED lines=8> */
.L_x_39:
[----:B------:R-:W0:Y:S02]  /*1430*/  MUFU.RCP R25, R18 ;  /* 0x0000001200197308 */ /* 0x000e240000001000 */
[----:B0-----:R-:W-:-:S04]  /*1440*/  FFMA R4, R25, R18, -1 ;  /* 0xbf80000019047423 */ /* 0x001fc80000000012 */
[----:B------:R-:W-:-:S04]  /*1450*/  FADD.FTZ R4, -R4, -RZ ;  /* 0x800000ff04047221 */ /* 0x000fc80000010100 */
[----:B------:R-:W-:-:S07]  /*1460*/  FFMA R25, R25, R4, R25 ;  /* 0x0000000419197223 */ /* 0x000fce0000000019 */
.L_x_40:
[----:B------:R-:W-:Y:S05]  /*1470*/  BSYNC.RECONVERGENT B0 ;  /* 0x0000000000007941 */ /* 0x000fea0003800200 */
.L_x_38:
[----:B------:R-:W-:Y:S01]  /*1480*/  FMUL R4, R11, R19 ;  /* 0x000000130b047220 */ /* 0x000fe20000400000 */
[----:B------:R-:W-:-:S03]  /*1490*/  IADD3 R7, PT, PT, R7, 0x2, RZ ;  /* 0x0000000207077810 */ /* 0x000fc60007ffe0ff */
[----:B------:R-:W-:-:S04]  /*14a0*/  FMUL R25, R4, R25 ;  /* 0x0000001904197220 */ /* 0x000fc80000400000 */
[-C--:B------:R-:W-:Y:S01]  /*14b0*/  FFMA R4, R16, R25.reuse, R29 ;  /* 0x0000001910047223 */ /* 0x080fe2000000001d */
[-C--:B------:R-:W-:Y:S01]  /*14c0*/  FFMA R5, R17, R25.reuse, R24 ;  /* 0x0000001911057223 */ /* 0x080fe20000000018 */
[----:B------:R-:W-:-:S07]  /*14d0*/  FFMA R6, R26, R25, R31 ;  /* 0x000000191a067223 */ /* 0x000fce000000001f */
.L_x_28:
[----:B------:R-:W-:-:S13]  /*14e0*/  LOP3.LUT P0, RZ, R21, 0x1, RZ, 0xc0, !PT ;  /* 0x0000000115ff7812 */ /* 0x000fda000780c0ff */
[----:B------:R-:W-:Y:S05]  /*14f0*/  @!P0 BRA `(.L_x_27) ;  /* 0x0000000000c88947 */ /* 0x000fea0003800000 */
[----:B0-----:R-:W0:Y:S01]  /*1500*/  S2R R13, SR_CgaCtaId ;  /* 0x00000000000d7919 */ /* 0x001e220000008800 */
[----:B------:R-:W-:Y:S01]  /*1510*/  MOV R12, 0x400 ;  /* 0x00000400000c7802 */ /* 0x000fe20000000f00 */
[----:B------:R-:W-:Y:S01]  /*1520*/  UMOV UR10, 0xa0b5ed8d ;  /* 0xa0b5ed8d000a7882 */ /* 0x000fe20000000000 */
[----:B------:R-:W-:Y:S01]  /*1530*/  UMOV UR11, 0x3eb0c6f7 ;  /* 0x3eb0c6f7000b7882 */ /* 0x000fe20000000000 */
[----:B------:R-:W-:Y:S01]  /*1540*/  BSSY.RECONVERGENT B0, `(.L_x_41) ;  /* 0x000001b000007945 */ /* 0x000fe20003800200 */
[----:B0-----:R-:W-:-:S04]  /*1550*/  LEA R12, R13, R12, 0x18 ;  /* 0x0000000c0d0c7211 */ /* 0x001fc800078ec0ff */
[----:B------:R-:W-:-:S06]  /*1560*/  LEA R14, R7, R12, 0x4 ;  /* 0x0000000c070e7211 */ /* 0x000fcc00078e20ff */
        /* <DEDUP_REMOVED lines=20> */
.L_x_42:
[----:B------:R-:W-:Y:S01]  /*16b0*/  FMUL.FTZ R18, R13, R24 ;  /* 0x000000180d127220 */ /* 0x000fe20000410000 */
[----:B------:R-:W-:-:S03]  /*16c0*/  FMUL.FTZ R12, R24, 0.5 ;  /* 0x3f000000180c7820 */ /* 0x000fc60000410000 */
[----:B------:R-:W-:-:S04]  /*16d0*/  FFMA R13, -R18, R18, R13 ;  /* 0x00000012120d7223 */ /* 0x000fc8000000010d */
[----:B------:R-:W-:-:S07]  /*16e0*/  FFMA R18, R13, R12, R18 ;  /* 0x0000000c0d127223 */ /* 0x000fce0000000012 */
.L_x_43:
[----:B------:R-:W-:Y:S05]  /*16f0*/  BSYNC.RECONVERGENT B0 ;  /* 0x0000000000007941 */ /* 0x000fea0003800200 */
.L_x_41:
        /* <DEDUP_REMOVED lines=8> */
.L_x_45:
[----:B------:R-:W0:Y:S02]  /*1780*/  MUFU.RCP R25, R18 ;  /* 0x0000001200197308 */ /* 0x000e240000001000 */
[----:B0-----:R-:W-:-:S04]  /*1790*/  FFMA R12, R25, R18, -1 ;  /* 0xbf800000190c7423 */ /* 0x001fc80000000012 */
[----:B------:R-:W-:-:S04]  /*17a0*/  FADD.FTZ R12, -R12, -RZ ;  /* 0x800000ff0c0c7221 */ /* 0x000fc80000010100 */
[----:B------:R-:W-:-:S07]  /*17b0*/  FFMA R25, R25, R12, R25 ;  /* 0x0000000c19197223 */ /* 0x000fce0000000019 */
.L_x_46:
[----:B------:R-:W-:Y:S05]  /*17c0*/  BSYNC.RECONVERGENT B0 ;  /* 0x0000000000007941 */ /* 0x000fea0003800200 */
.L_x_44:
[----:B------:R-:W-:-:S04]  /*17d0*/  FMUL R12, R11, R15 ;  /* 0x0000000f0b0c7220 */ /* 0x000fc80000400000 */
[----:B------:R-:W-:-:S04]  /*17e0*/  FMUL R12, R12, R25 ;  /* 0x000000190c0c7220 */ /* 0x000fc80000400000 */
[-C--:B------:R-:W-:Y:S01]  /*17f0*/  FFMA R4, R7, R12.reuse, R4 ;  /* 0x0000000c07047223 */ /* 0x080fe20000000004 */
[-C--:B------:R-:W-:Y:S01]  /*1800*/  FFMA R5, R16, R12.reuse, R5 ;  /* 0x0000000c10057223 */ /* 0x080fe20000000005 */
[----:B------:R-:W-:-:S07]  /*1810*/  FFMA R6, R17, R12, R6 ;  /* 0x0000000c11067223 */ /* 0x000fce0000000006 */
.L_x_27:
[----:B------:R-:W-:Y:S06]  /*1820*/  BAR.SYNC.DEFER_BLOCKING 0x0 ;  /* 0x0000000000007b1d */ /* 0x000fec0000010000 */
[----:B------:R-:W-:Y:S05]  /*1830*/  BRA.U UP0, `(.L_x_47) ;  /* 0xffffffe900607547 */ /* 0x000fea000b83ffff */
.L_x_0:
[----:B------:R-:W1:Y:S01]  /*1840*/  LDC.64 R2, c[0x0][0x390] ;  /* 0x0000e400ff027b82 */ /* 0x000e620000000a00 */
[----:B------:R-:W-:Y:S01]  /*1850*/  MOV R7, RZ ;  /* 0x000000ff00077202 */ /* 0x000fe20000000f00 */
[----:B-1----:R-:W-:-:S05]  /*1860*/  IMAD.WIDE R2, R0, 0x10, R2 ;  /* 0x0000001000027825 */ /* 0x002fca00078e0202 */
[----:B------:R-:W-:Y:S01]  /*1870*/  STG.E.128 desc[UR8][R2.64], R4 ;  /* 0x0000000402007986 */ /* 0x000fe2000c101d08 */
[----:B------:R-:W-:Y:S05]  /*1880*/  EXIT ;  /* 0x000000000000794d */ /* 0x000fea0003800000 */
        .weak           $__internal_0_$__cuda_sm20_rcp_rn_f32_slowpath
        .type           $__internal_0_$__cuda_sm20_rcp_rn_f32_slowpath,@function
        .size           $__internal_0_$__cuda_sm20_rcp_rn_f32_slowpath,($__internal_1_$__cuda_sm20_sqrt_rn_f32_slowpath - $__internal_0_$__cuda_sm20_rcp_rn_f32_slowpath)
$__internal_0_$__cuda_sm20_rcp_rn_f32_slowpath:
[----:B------:R-:W-:Y:S01]  /*1890*/  SHF.L.U32 R13, R18, 0x1, RZ ;  /* 0x00000001120d7819 */ /* 0x000fe200000006ff */
[----:B------:R-:W-:Y:S03]  /*18a0*/  BSSY.RECONVERGENT B1, `(.L_x_48) ;  /* 0x0000030000017945 */ /* 0x000fe60003800200 */
[----:B------:R-:W-:-:S04]  /*18b0*/  SHF.R.U32.HI R13, RZ, 0x18, R13 ;  /* 0x00000018ff0d7819 */ /* 0x000fc8000001160d */
[----:B------:R-:W-:-:S13]  /*18c0*/  ISETP.NE.U32.AND P0, PT, R13, RZ, PT ;  /* 0x000000ff0d00720c */ /* 0x000fda0003f05070 */
[----:B------:R-:W-:Y:S05]  /*18d0*/  @P0 BRA `(.L_x_49) ;  /* 0x0000000000280947 */ /* 0x000fea0003800000 */
[----:B------:R-:W-:-:S04]  /*18e0*/  SHF.L.U32 R13, R18, 0x1, RZ ;  /* 0x00000001120d7819 */ /* 0x000fc800000006ff */
[----:B------:R-:W-:-:S13]  /*18f0*/  ISETP.NE.AND P0, PT, R13, RZ, PT ;  /* 0x000000ff0d00720c */ /* 0x000fda0003f05270 */
[----:B------:R-:W-:Y:S01]  /*1900*/  @P0 FFMA R14, R18, 1.84467440737095516160e+19, RZ ;  /* 0x5f800000120e0823 */ /* 0x000fe200000000ff */
[----:B------:R-:W-:Y:S08]  /*1910*/  @!P0 MUFU.RCP R25, R18 ;  /* 0x0000001200198308 */ /* 0x000ff00000001000 */
[----:B------:R-:W0:Y:S02]  /*1920*/  @P0 MUFU.RCP R13, R14 ;  /* 0x0000000e000d0308 */ /* 0x000e240000001000 */
[----:B0-----:R-:W-:-:S04]  /*1930*/  @P0 FFMA R28, R14, R13, -1 ;  /* 0xbf8000000e1c0423 */ /* 0x001fc8000000000d */
[----:B------:R-:W-:-:S04]  /*1940*/  @P0 FADD.FTZ R28, -R28, -RZ ;  /* 0x800000ff1c1c0221 */ /* 0x000fc80000010100 */
[----:B------:R-:W-:-:S04]  /*1950*/  @P0 FFMA R28, R13, R28, R13 ;  /* 0x0000001c0d1c0223 */ /* 0x000fc8000000000d */
[----:B------:R-:W-:Y:S01]  /*1960*/  @P0 FFMA R25, R28, 1.84467440737095516160e+19, RZ ;  /* 0x5f8000001c190823 */ /* 0x000fe200000000ff */
[----:B------:R-:W-:Y:S06]  /*1970*/  BRA `(.L_x_50) ;  /* 0x0000000000887947 */ /* 0x000fec0003800000 */
.L_x_49:
[----:B------:R-:W-:-:S04]  /*1980*/  IADD3 R14, PT, PT, R13, -0xfd, RZ ;  /* 0xffffff030d0e7810 */ /* 0x000fc80007ffe0ff */
[----:B------:R-:W-:-:S13]  /*1990*/  ISETP.GT.U32.AND P0, PT, R14, 0x1, PT ;  /* 0x000000010e00780c */ /* 0x000fda0003f04070 */
[----:B------:R-:W-:Y:S05]  /*19a0*/  @P0 BRA `(.L_x_51) ;  /* 0x0000000000780947 */ /* 0x000fea0003800000 */
[----:B------:R-:W-:Y:S01]  /*19b0*/  LOP3.LUT R33, R18, 0x7fffff, RZ, 0xc0, !PT ;  /* 0x007fffff12217812 */ /* 0x000fe200078ec0ff */
[----:B------:R-:W-:Y:S01]  /*19c0*/  HFMA2 R27, -RZ, RZ, 0, 1.78813934326171875e-07 ;  /* 0x00000003ff1b7431 */ /* 0x000fe200000001ff */
[----:B------:R-:W-:Y:S02]  /*19d0*/  IADD3 R13, PT, PT, R13, -0xfc, RZ ;  /* 0xffffff040d0d7810 */ /* 0x000fe40007ffe0ff */
[----:B------:R-:W-:-:S04]  /*19e0*/  LOP3.LUT R33, R33, 0x3f800000, RZ, 0xfc, !PT ;  /* 0x3f80000021217812 */ /* 0x000fc800078efcff */
[----:B------:R-:W0:Y:S01]  /*19f0*/  MUFU.RCP R32, R33 ;  /* 0x0000002100207308 */ /* 0x000e220000001000 */
[----:B------:R-:W-:Y:S01]  /*1a00*/  SHF.L.U32 R27, R27, R14, RZ ;  /* 0x0000000e1b1b7219 */ /* 0x000fe200000006ff */
[----:B0-----:R-:W-:-:S04]  /*1a10*/  FFMA R25, R33, R32, -1 ;  /* 0xbf80000021197423 */ /* 0x001fc80000000020 */
[----:B------:R-:W-:-:S04]  /*1a20*/  FADD.FTZ R25, -R25, -RZ ;  /* 0x800000ff19197221 */ /* 0x000fc80000010100 */
[CCC-:B------:R-:W-:Y:S01]  /*1a30*/  FFMA.RM R28, R32.reuse, R25.reuse, R32.reuse ;  /* 0x00000019201c7223 */ /* 0x1c0fe20000004020 */
[----:B------:R-:W-:-:S05]  /*1a40*/  FFMA.RP R25, R32, R25, R32 ;  /* 0x0000001920197223 */ /* 0x000fca0000008020 */
[C---:B------:R-:W-:Y:S02]  /*1a50*/  FSETP.NEU.FTZ.AND P0, PT, R28.reuse, R25, PT ;  /* 0x000000191c00720b */ /* 0x040fe40003f1d000 */
[----:B------:R-:W-:Y:S02]  /*1a60*/  LOP3.LUT R28, R28, 0x7fffff, RZ, 0xc0, !PT ;  /* 0x007fffff1c1c7812 */ /* 0x000fe400078ec0ff */
[----:B------:R-:W-:Y:S02]  /*1a70*/  SEL R25, RZ, 0xffffffff, !P0 ;  /* 0xffffffffff197807 */ /* 0x000fe40004000000 */
[----:B------:R-:W-:Y:S02]  /*1a80*/  LOP3.LUT R28, R28, 0x800000, RZ, 0xfc, !PT ;  /* 0x008000001c1c7812 */ /* 0x000fe400078efcff */
[----:B------:R-:W-:Y:S02]  /*1a90*/  IADD3 R25, PT, PT, -R25, RZ, RZ ;  /* 0x000000ff19197210 */ /* 0x000fe40007ffe1ff */
[----:B------:R-:W-:-:S02]  /*1aa0*/  LOP3.LUT R27, R27, R28, RZ, 0xc0, !PT ;  /* 0x0000001c1b1b7212 */ /* 0x000fc400078ec0ff */
[-CC-:B------:R-:W-:Y:S02]  /*1ab0*/  LOP3.LUT P1, RZ, R25, R14.reuse, R28.reuse, 0xf8, !PT ;  /* 0x0000000e19ff7212 */ /* 0x180fe4000782f81c */
[----:B------:R-:W-:Y:S02]  /*1ac0*/  SHF.R.U32.HI R27, RZ, R14, R27 ;  /* 0x0000000eff1b7219 */ /* 0x000fe4000001161b */
[----:B------:R-:W-:Y:S02]  /*1ad0*/  SHF.R.U32.HI R13, RZ, R13, R28 ;  /* 0x0000000dff0d7219 */ /* 0x000fe4000001161c */
[C---:B------:R-:W-:Y:S02]  /*1ae0*/  LOP3.LUT P0, RZ, R27.reuse, 0x1, RZ, 0xc0, !PT ;  /* 0x000000011bff7812 */ /* 0x040fe4000780c0ff */
[----:B------:R-:W-:-:S04]  /*1af0*/  LOP3.LUT P2, RZ, R27, 0x2, RZ, 0xc0, !PT ;  /* 0x000000021bff7812 */ /* 0x000fc8000784c0ff */
[----:B------:R-:W-:Y:S02]  /*1b00*/  PLOP3.LUT P0, PT, P0, P1, P2, 0xe0, 0x0 ;  /* 0x000000000000781c */ /* 0x000fe40000703c20 */
[----:B------:R-:W-:Y:S02]  /*1b10*/  LOP3.LUT P1, RZ, R18, 0x7fffff, RZ, 0xc0, !PT ;  /* 0x007fffff12ff7812 */ /* 0x000fe4000782c0ff */
[----:B------:R-:W-:-:S04]  /*1b20*/  SEL R14, RZ, 0x1, !P0 ;  /* 0x00000001ff0e7807 */ /* 0x000fc80004000000 */
[----:B------:R-:W-:-:S04]  /*1b30*/  IADD3 R14, PT, PT, -R14, RZ, RZ ;  /* 0x000000ff0e0e7210 */ /* 0x000fc80007ffe1ff */
[----:B------:R-:W-:-:S13]  /*1b40*/  ISETP.GE.AND P0, PT, R14, RZ, PT ;  /* 0x000000ff0e00720c */ /* 0x000fda0003f06270 */
[----:B------:R-:W-:-:S04]  /*1b50*/  @!P0 IADD3 R13, PT, PT, R13, 0x1, RZ ;  /* 0x000000010d0d8810 */ /* 0x000fc80007ffe0ff */
[----:B------:R-:W-:-:S04]  /*1b60*/  @!P1 SHF.L.U32 R13, R13, 0x1, RZ ;  /* 0x000000010d0d9819 */ /* 0x000fc800000006ff */
[----:B------:R-:W-:Y:S01]  /*1b70*/  LOP3.LUT R25, R13, 0x80000000, R18, 0xf8, !PT ;  /* 0x800000000d197812 */ /* 0x000fe200078ef812 */
[----:B------:R-:W-:Y:S06]  /*1b80*/  BRA `(.L_x_50) ;  /* 0x0000000000047947 */ /* 0x000fec0003800000 */
.L_x_51:
[----:B------:R0:W1:Y:S02]  /*1b90*/  MUFU.RCP R25, R18 ;  /* 0x0000001200197308 */ /* 0x0000640000001000 */
.L_x_50:
[----:B------:R-:W-:Y:S05]  /*1ba0*/  BSYNC.RECONVERGENT B1 ;  /* 0x0000000000017941 */ /* 0x000fea0003800200 */
.L_x_48:
[----:B------:R-:W-:-:S04]  /*1bb0*/  MOV R13, 0x0 ;  /* 0x00000000000d7802 */ /* 0x000fc80000000f00 */
[----:B01----:R-:W-:Y:S05]  /*1bc0*/  RET.REL.NODEC R12 `(_Z16calculate_forcesiPvS_) ;  /* 0xffffffe40c0c7950 */ /* 0x003fea0003c3ffff */
        .weak           $__internal_1_$__cuda_sm20_sqrt_rn_f32_slowpath
        .type           $__internal_1_$__cuda_sm20_sqrt_rn_f32_slowpath,@function
        .size           $__internal_1_$__cuda_sm20_sqrt_rn_f32_slowpath,(.L_x_67 - $__internal_1_$__cuda_sm20_sqrt_rn_f32_slowpath)
$__internal_1_$__cuda_sm20_sqrt_rn_f32_slowpath:
[----:B------:R-:W-:-:S13]  /*1bd0*/  LOP3.LUT P0, RZ, R13, 0x7fffffff, RZ, 0xc0, !PT ;  /* 0x7fffffff0dff7812 */ /* 0x000fda000780c0ff */
[----:B------:R-:W-:Y:S01]  /*1be0*/  @!P0 MOV R27, R13 ;  /* 0x0000000d001b8202 */ /* 0x000fe20000000f00 */
[----:B------:R-:W-:Y:S06]  /*1bf0*/  @!P0 BRA `(.L_x_52) ;  /* 0x0000000000408947 */ /* 0x000fec0003800000 */
[----:B------:R-:W-:-:S13]  /*1c00*/  FSETP.GEU.FTZ.AND P0, PT, R13, RZ, PT ;  /* 0x000000ff0d00720b */ /* 0x000fda0003f1e000 */
[----:B------:R-:W-:Y:S01]  /*1c10*/  @!P0 MOV R27, 0x7fffffff ;  /* 0x7fffffff001b8802 */ /* 0x000fe20000000f00 */
[----:B------:R-:W-:Y:S06]  /*1c20*/  @!P0 BRA `(.L_x_52) ;  /* 0x0000000000348947 */ /* 0x000fec0003800000 */
[----:B------:R-:W-:-:S13]  /*1c30*/  FSETP.GTU.FTZ.AND P0, PT, |R13|, +INF , PT ;  /* 0x7f8000000d00780b */ /* 0x000fda0003f1c200 */
[----:B------:R-:W-:Y:S01]  /*1c40*/  @P0 FADD.FTZ R27, R13, 1 ;  /* 0x3f8000000d1b0421 */ /* 0x000fe20000010000 */
[----:B------:R-:W-:Y:S06]  /*1c50*/  @P0 BRA `(.L_x_52) ;  /* 0x0000000000280947 */ /* 0x000fec0003800000 */
[----:B------:R-:W-:-:S13]  /*1c60*/  FSETP.NEU.FTZ.AND P0, PT, |R13|, +INF , PT ;  /* 0x7f8000000d00780b */ /* 0x000fda0003f1d200 */
[----:B------:R-:W-:Y:S01]  /*1c70*/  @P0 FFMA R28, R13, 1.84467440737095516160e+19, RZ ;  /* 0x5f8000000d1c0823 */ /* 0x000fe200000000ff */
[----:B------:R-:W-:-:S03]  /*1c80*/  @!P0 MOV R27, R13 ;  /* 0x0000000d001b8202 */ /* 0x000fc60000000f00 */
[----:B------:R-:W0:Y:S02]  /*1c90*/  @P0 MUFU.RSQ R18, R28 ;  /* 0x0000001c00120308 */ /* 0x000e240000001400 */
[----:B0-----:R-:W-:Y:S01]  /*1ca0*/  @P0 FMUL.FTZ R25, R28, R18 ;  /* 0x000000121c190220 */ /* 0x001fe20000410000 */
[----:B------:R-:W-:-:S03]  /*1cb0*/  @P0 FMUL.FTZ R18, R18, 0.5 ;  /* 0x3f00000012120820 */ /* 0x000fc60000410000 */
[----:B------:R-:W-:-:S04]  /*1cc0*/  @P0 FADD.FTZ R14, -R25, -RZ ;  /* 0x800000ff190e0221 */ /* 0x000fc80000010100 */
[----:B------:R-:W-:-:S04]  /*1cd0*/  @P0 FFMA R14, R25, R14, R28 ;  /* 0x0000000e190e0223 */ /* 0x000fc8000000001c */
[----:B------:R-:W-:-:S04]  /*1ce0*/  @P0 FFMA R14, R14, R18, R25 ;  /* 0x000000120e0e0223 */ /* 0x000fc80000000019 */
[----:B------:R-:W-:-:S07]  /*1cf0*/  @P0 FMUL.FTZ R27, R14, 2.3283064365386962891e-10 ;  /* 0x2f8000000e1b0820 */ /* 0x000fce0000410000 */
.L_x_52:
[----:B------:R-:W-:-:S04]  /*1d00*/  HFMA2 R13, -RZ, RZ, 0, 0 ;  /* 0x00000000ff0d7431 */ /* 0x000fc800000001ff */
[----:B------:R-:W-:Y:S05]  /*1d10*/  RET.REL.NODEC R12 `(_Z16calculate_forcesiPvS_) ;  /* 0xffffffe00cb87950 */ /* 0x000fea0003c3ffff */
.L_x_53:
[----:B------:R-:W-:-:S00]  /*1d20*/  BRA `(.L_x_53) ;  /* 0xfffffffc00fc7947 */ /* 0x000fc0000383ffff */
[----:B------:R-:W-:-:S00]  /*1d30*/  NOP ;  /* 0x0000000000007918 */ /* 0x000fc00000000000 */
        /* <DEDUP_REMOVED lines=12> */
.L_x_67:


//--------------------- .text._Z14CoulombForce2diPfS_S_S_ --------------------------
	.section	.text._Z14CoulombForce2diPfS_S_S_,"ax",@progbits
	.align	128
        .global         _Z14CoulombForce2diPfS_S_S_
        .type           _Z14CoulombForce2diPfS_S_S_,@function
        .size           _Z14CoulombForce2diPfS_S_S_,(.L_x_69 - _Z14CoulombForce2diPfS_S_S_)
        .other          _Z14CoulombForce2diPfS_S_S_,@"STO_CUDA_ENTRY STV_DEFAULT"
_Z14CoulombForce2diPfS_S_S_:
.text._Z14CoulombForce2diPfS_S_S_:
[----:B------:R-:W-:Y:S01]  /*0000*/  LDC R1, c[0x0][0x37c] ;  /* 0x0000df00ff017b82 */ /* 0x000fe20000000800 */
[----:B------:R-:W0:Y:S07]  /*0010*/  S2R R0, SR_TID.X ;  /* 0x0000000000007919 */ /* 0x000e2e0000002100 */
[----:B------:R-:W0:Y:S01]  /*0020*/  S2UR UR6, SR_CTAID.X ;  /* 0x00000000000679c3 */ /* 0x000e220000002500 */
[----:B------:R-:W1:Y:S07]  /*0030*/  LDCU.64 UR4, c[0x0][0x358] ;  /* 0x00006b00ff0477ac */ /* 0x000e6e0008000a00 */
[----:B------:R-:W0:Y:S08]  /*0040*/  LDC R3, c[0x0][0x360] ;  /* 0x0000d800ff037b82 */ /* 0x000e300000000800 */
[----:B------:R-:W2:Y:S08]  /*0050*/  LDC.64 R8, c[0x0][0x390] ;  /* 0x0000e400ff087b82 */ /* 0x000eb00000000a00 */
[----:B------:R-:W3:Y:S01]  /*0060*/  LDC.64 R6, c[0x0][0x388] ;  /* 0x0000e200ff067b82 */ /* 0x000ee20000000a00 */
[----:B0-----:R-:W-:-:S04]  /*0070*/  IMAD R3, R3, UR6, R0 ;  /* 0x0000000603037c24 */ /* 0x001fc8000f8e0200 */
[----:B--2---:R-:W-:-:S05]  /*0080*/  IMAD.WIDE R8, R3, 0x4, R8 ;  /* 0x0000000403087825 */ /* 0x004fca00078e0208 */
[----:B-1----:R-:W2:Y:S01]  /*0090*/  LDG.E R4, desc[UR4][R8.64] ;  /* 0x0000000408047981 */ /* 0x002ea2000c1e1900 */
[----:B---3--:R-:W-:-:S05]  /*00a0*/  IMAD.WIDE R6, R3, 0x4, R6 ;  /* 0x0000000403067825 */ /* 0x008fca00078e0206 */
[----:B------:R-:W3:Y:S01]  /*00b0*/  LDG.E R5, desc[UR4][R6.64] ;  /* 0x0000000406057981 */ /* 0x000ee2000c1e1900 */
[----:B------:R-:W-:Y:S01]  /*00c0*/  BSSY.RECONVERGENT B0, `(.L_x_54) ;  /* 0x000000f000007945 */ /* 0x000fe20003800200 */
[----:B--2---:R-:W-:-:S04]  /*00d0*/  FMUL R0, R4, R4 ;  /* 0x0000000404007220 */ /* 0x004fc80000400000 */
[----:B---3--:R-:W-:-:S05]  /*00e0*/  FFMA R0, R5, R5, R0 ;  /* 0x0000000505007223 */ /* 0x008fca0000000000 */
[----:B------:R-:W-:Y:S01]  /*00f0*/  IADD3 R2, PT, PT, R0, -0xd000000, RZ ;  /* 0xf300000000027810 */ /* 0x000fe20007ffe0ff */
[----:B------:R0:W1:Y:S03]  /*0100*/  MUFU.RSQ R11, R0 ;  /* 0x00000000000b7308 */ /* 0x0000660000001400 */
[----:B------:R-:W-:-:S13]  /*0110*/  ISETP.GT.U32.AND P0, PT, R2, 0x727fffff, PT ;  /* 0x727fffff0200780c */ /* 0x000fda0003f04070 */
[----:B0-----:R-:W-:Y:S05]  /*0120*/  @!P0 BRA `(.L_x_55) ;  /* 0x0000000000108947 */ /* 0x001fea0003800000 */
[----:B------:R-:W-:-:S07]  /*0130*/  MOV R10, 0x150 ;  /* 0x00000150000a7802 */ /* 0x000fce0000000f00 */
[----:B-1----:R-:W-:Y:S05]  /*0140*/  CALL.REL.NOINC `($__internal_3_$__cuda_sm20_sqrt_rn_f32_slowpath) ;  /* 0x0000000400507944 */ /* 0x002fea0003c00000 */
[----:B------:R-:W-:Y:S01]  /*0150*/  IMAD.MOV.U32 R7, RZ, RZ, R2 ;  /* 0x000000ffff077224 */ /* 0x000fe200078e0002 */
[----:B------:R-:W-:Y:S06]  /*0160*/  BRA `(.L_x_56) ;  /* 0x0000000000107947 */ /* 0x000fec0003800000 */
.L_x_55:
[----:B-1----:R-:W-:Y:S01]  /*0170*/  FMUL.FTZ R7, R0, R11 ;  /* 0x0000000b00077220 */ /* 0x002fe20000410000 */
[----:B------:R-:W-:-:S03]  /*0180*/  FMUL.FTZ R11, R11, 0.5 ;  /* 0x3f0000000b0b7820 */ /* 0x000fc60000410000 */
[----:B------:R-:W-:-:S04]  /*0190*/  FFMA R2, -R7, R7, R0 ;  /* 0x0000000707027223 */ /* 0x000fc80000000100 */
[----:B------:R-:W-:-:S07]  /*01a0*/  FFMA R7, R2, R11, R7 ;  /* 0x0000000b02077223 */ /* 0x000fce0000000007 */
.L_x_56:
[----:B------:R-:W-:Y:S05]  /*01b0*/  BSYNC.RECONVERGENT B0 ;  /* 0x0000000000007941 */ /* 0x000fea0003800200 */
.L_x_54:
[----:B------:R-:W-:Y:S01]  /*01c0*/  FMUL R9, R0, R7 ;  /* 0x0000000700097220 */ /* 0x000fe20000400000 */
[----:B------:R-:W-:Y:S04]  /*01d0*/  BSSY.RECONVERGENT B0, `(.L_x_57) ;  /* 0x000000c000007945 */ /* 0x000fe80003800200 */
[----:B------:R-:W-:-:S04]  /*01e0*/  IADD3 R0, PT, PT, R9, 0x1800000, RZ ;  /* 0x0180000009007810 */ /* 0x000fc80007ffe0ff */
[----:B------:R-:W-:-:S04]  /*01f0*/  LOP3.LUT R0, R0, 0x7f800000, RZ, 0xc0, !PT ;  /* 0x7f80000000007812 */ /* 0x000fc800078ec0ff */
[----:B------:R-:W-:-:S13]  /*0200*/  ISETP.GT.U32.AND P0, PT, R0, 0x1ffffff, PT ;  /* 0x01ffffff0000780c */ /* 0x000fda0003f04070 */
[----:B------:R-:W-:Y:S05]  /*0210*/  @P0 BRA `(.L_x_58) ;  /* 0x00000000000c0947 */ /* 0x000fea0003800000 */
[----:B------:R-:W-:-:S07]  /*0220*/  MOV R6, 0x240 ;  /* 0x0000024000067802 */ /* 0x000fce0000000f00 */
[----:B------:R-:W-:Y:S05]  /*0230*/  CALL.REL.NOINC `($__internal_2_$__cuda_sm20_rcp_rn_f32_slowpath) ;  /* 0x00000000003c7944 */ /* 0x000fea0003c00000 */
[----:B------:R-:W-:Y:S05]  /*0240*/  BRA `(.L_x_59) ;  /* 0x0000000000107947 */ /* 0x000fea0003800000 */
.L_x_58:
[----:B------:R-:W0:Y:S02]  /*0250*/  MUFU.RCP R0, R9 ;  /* 0x0000000900007308 */ /* 0x000e240000001000 */
[----:B0-----:R-:W-:-:S04]  /*0260*/  FFMA R2, R9, R0, -1 ;  /* 0xbf80000009027423 */ /* 0x001fc80000000000 */
[----:B------:R-:W-:-:S04]  /*0270*/  FADD.FTZ R7, -R2, -RZ ;  /* 0x800000ff02077221 */ /* 0x000fc80000010100 */
[----:B------:R-:W-:-:S07]  /*0280*/  FFMA R0, R0, R7, R0 ;  /* 0x0000000700007223 */ /* 0x000fce0000000000 */
.L_x_59:
[----:B------:R-:W-:Y:S05]  /*0290*/  BSYNC.RECONVERGENT B0 ;  /* 0x0000000000007941 */ /* 0x000fea0003800200 */
.L_x_57:
[----:B------:R-:W0:Y:S01]  /*02a0*/  LDC.64 R6, c[0x0][0x398] ;  /* 0x0000e600ff067b82 */ /* 0x000e220000000a00 */
[-C--:B------:R-:W-:Y:S01]  /*02b0*/  FMUL R11, R5, R0.reuse ;  /* 0x00000000050b7220 */ /* 0x080fe20000400000 */
[----:B------:R-:W-:-:S06]  /*02c0*/  FMUL R13, R4, R0 ;  /* 0x00000000040d7220 */ /* 0x000fcc0000400000 */
[----:B------:R-:W1:Y:S01]  /*02d0*/  LDC.64 R8, c[0x0][0x3a0] ;  /* 0x0000e800ff087b82 */ /* 0x000e620000000a00 */
[----:B0-----:R-:W-:-:S05]  /*02e0*/  IMAD.WIDE R4, R3, 0x4, R6 ;  /* 0x0000000403047825 */ /* 0x001fca00078e0206 */
[----:B------:R-:W-:Y:S01]  /*02f0*/  STG.E desc[UR4][R4.64], R11 ;  /* 0x0000000b04007986 */ /* 0x000fe2000c101904 */
[----:B-1----:R-:W-:-:S05]  /*0300*/  IMAD.WIDE R2, R3, 0x4, R8 ;  /* 0x0000000403027825 */ /* 0x002fca00078e0208 */
[----:B------:R-:W-:Y:S01]  /*0310*/  STG.E desc[UR4][R2.64], R13 ;  /* 0x0000000d02007986 */ /* 0x000fe2000c101904 */
[----:B------:R-:W-:Y:S05]  /*0320*/  EXIT ;  /* 0x000000000000794d */ /* 0x000fea0003800000 */
        .weak           $__internal_2_$__cuda_sm20_rcp_rn_f32_slowpath
        .type           $__internal_2_$__cuda_sm20_rcp_rn_f32_slowpath,@function
        .size           $__internal_2_$__cuda_sm20_rcp_rn_f32_slowpath,($__internal_3_$__cuda_sm20_sqrt_rn_f32_slowpath - $__internal_2_$__cuda_sm20_rcp_rn_f32_slowpath)
$__internal_2_$__cuda_sm20_rcp_rn_f32_slowpath:
[----:B------:R-:W-:Y:S01]  /*0330*/  IMAD.SHL.U32 R0, R9, 0x2, RZ ;  /* 0x0000000209007824 */ /* 0x000fe200078e00ff */
[----:B------:R-:W-:Y:S04]  /*0340*/  BSSY.RECONVERGENT B1, `(.L_x_60) ;  /* 0x0000031000017945 */ /* 0x000fe80003800200 */
[----:B------:R-:W-:Y:S02]  /*0350*/  SHF.R.U32.HI R11, RZ, 0x18, R0 ;  /* 0x00000018ff0b7819 */ /* 0x000fe40000011600 */
[----:B------:R-:W-:Y:S02]  /*0360*/  MOV R0, R9 ;  /* 0x0000000900007202 */ /* 0x000fe40000000f00 */
[----:B------:R-:W-:-:S13]  /*0370*/  ISETP.NE.U32.AND P0, PT, R11, RZ, PT ;  /* 0x000000ff0b00720c */ /* 0x000fda0003f05070 */
[----:B------:R-:W-:Y:S05]  /*0380*/  @P0 BRA `(.L_x_61) ;  /* 0x0000000000280947 */ /* 0x000fea0003800000 */
[----:B------:R-:W-:-:S05]  /*0390*/  IMAD.SHL.U32 R2, R0, 0x2, RZ ;  /* 0x0000000200027824 */ /* 0x000fca00078e00ff */
        /* <DEDUP_REMOVED lines=9> */
.L_x_61:
[----:B------:R-:W-:-:S04]  /*0430*/  IADD3 R13, PT, PT, R11, -0xfd, RZ ;  /* 0xffffff030b0d7810 */ /* 0x000fc80007ffe0ff */
[----:B------:R-:W-:-:S13]  /*0440*/  ISETP.GT.U32.AND P0, PT, R13, 0x1, PT ;  /* 0x000000010d00780c */ /* 0x000fda0003f04070 */
[----:B------:R-:W-:Y:S05]  /*0450*/  @P0 BRA `(.L_x_63) ;  /* 0x0000000000780947 */ /* 0x000fea0003800000 */
[----:B------:R-:W-:Y:S01]  /*0460*/  LOP3.LUT R2, R0, 0x7fffff, RZ, 0xc0, !PT ;  /* 0x007fffff00027812 */ /* 0x000fe200078ec0ff */
[----:B------:R-:W-:-:S03]  /*0470*/  IMAD.MOV.U32 R10, RZ, RZ, 0x3 ;  /* 0x00000003ff0a7424 */ /* 0x000fc600078e00ff */
[----:B------:R-:W-:Y:S02]  /*0480*/  LOP3.LUT R2, R2, 0x3f800000, RZ, 0xfc, !PT ;  /* 0x3f80000002027812 */ /* 0x000fe400078efcff */
[----:B------:R-:W-:Y:S02]  /*0490*/  SHF.L.U32 R10, R10, R13, RZ ;  /* 0x0000000d0a0a7219 */ /* 0x000fe400000006ff */
[----:B------:R-:W0:Y:S02]  /*04a0*/  MUFU.RCP R7, R2 ;  /* 0x0000000200077308 */ /* 0x000e240000001000 */
[----:B0-----:R-:W-:-:S04]  /*04b0*/  FFMA R8, R2, R7, -1 ;  /* 0xbf80000002087423 */ /* 0x001fc80000000007 */
[----:B------:R-:W-:-:S04]  /*04c0*/  FADD.FTZ R8, -R8, -RZ ;  /* 0x800000ff08087221 */ /* 0x000fc80000010100 */
[CCC-:B------:R-:W-:Y:S01]  /*04d0*/  FFMA.RM R9, R7.reuse, R8.reuse, R7.reuse ;  /* 0x0000000807097223 */ /* 0x1c0fe20000004007 */
[----:B------:R-:W-:-:S04]  /*04e0*/  FFMA.RP R8, R7, R8, R7 ;  /* 0x0000000807087223 */ /* 0x000fc80000008007 */
[C---:B------:R-:W-:Y:S02]  /*04f0*/  LOP3.LUT R7, R9.reuse, 0x7fffff, RZ, 0xc0, !PT ;  /* 0x007fffff09077812 */ /* 0x040fe400078ec0ff */
[----:B------:R-:W-:Y:S02]  /*0500*/  FSETP.NEU.FTZ.AND P0, PT, R9, R8, PT ;  /* 0x000000080900720b */ /* 0x000fe40003f1d000 */
[----:B------:R-:W-:Y:S02]  /*0510*/  LOP3.LUT R7, R7, 0x800000, RZ, 0xfc, !PT ;  /* 0x0080000007077812 */ /* 0x000fe400078efcff */
[----:B------:R-:W-:Y:S02]  /*0520*/  SEL R8, RZ, 0xffffffff, !P0 ;  /* 0xffffffffff087807 */ /* 0x000fe40004000000 */
[----:B------:R-:W-:Y:S02]  /*0530*/  LOP3.LUT R10, R10, R7, RZ, 0xc0, !PT ;  /* 0x000000070a0a7212 */ /* 0x000fe400078ec0ff */
[----:B------:R-:W-:-:S02]  /*0540*/  IADD3 R8, PT, PT, -R8, RZ, RZ ;  /* 0x000000ff08087210 */ /* 0x000fc40007ffe1ff */
[-C--:B------:R-:W-:Y:S02]  /*0550*/  SHF.R.U32.HI R10, RZ, R13.reuse, R10 ;  /* 0x0000000dff0a7219 */ /* 0x080fe4000001160a */
[----:B------:R-:W-:Y:S02]  /*0560*/  LOP3.LUT P1, RZ, R8, R13, R7, 0xf8, !PT ;  /* 0x0000000d08ff7212 */ /* 0x000fe4000782f807 */
[C---:B------:R-:W-:Y:S02]  /*0570*/  LOP3.LUT P0, RZ, R10.reuse, 0x1, RZ, 0xc0, !PT ;  /* 0x000000010aff7812 */ /* 0x040fe4000780c0ff */
[----:B------:R-:W-:-:S04]  /*0580*/  LOP3.LUT P2, RZ, R10, 0x2, RZ, 0xc0, !PT ;  /* 0x000000020aff7812 */ /* 0x000fc8000784c0ff */
[----:B------:R-:W-:Y:S02]  /*0590*/  PLOP3.LUT P0, PT, P0, P1, P2, 0xe0, 0x0 ;  /* 0x000000000000781c */ /* 0x000fe40000703c20 */
[----:B------:R-:W-:Y:S02]  /*05a0*/  LOP3.LUT P1, RZ, R0, 0x7fffff, RZ, 0xc0, !PT ;  /* 0x007fffff00ff7812 */ /* 0x000fe4000782c0ff */
[----:B------:R-:W-:-:S05]  /*05b0*/  SEL R2, RZ, 0x1, !P0 ;  /* 0x00000001ff027807 */ /* 0x000fca0004000000 */
[----:B------:R-:W-:-:S05]  /*05c0*/  IMAD.MOV R2, RZ, RZ, -R2 ;  /* 0x000000ffff027224 */ /* 0x000fca00078e0a02 */
[----:B------:R-:W-:Y:S02]  /*05d0*/  ISETP.GE.AND P0, PT, R2, RZ, PT ;  /* 0x000000ff0200720c */ /* 0x000fe40003f06270 */
[----:B------:R-:W-:-:S04]  /*05e0*/  IADD3 R2, PT, PT, R11, -0xfc, RZ ;  /* 0xffffff040b027810 */ /* 0x000fc80007ffe0ff */
[----:B------:R-:W-:-:S07]  /*05f0*/  SHF.R.U32.HI R7, RZ, R2, R7 ;  /* 0x00000002ff077219 */ /* 0x000fce0000011607 */
[----:B------:R-:W-:-:S05]  /*0600*/  @!P0 VIADD R7, R7, 0x1 ;  /* 0x0000000107078836 */ /* 0x000fca0000000000 */
[----:B------:R-:W-:-:S04]  /*0610*/  @!P1 SHF.L.U32 R7, R7, 0x1, RZ ;  /* 0x0000000107079819 */ /* 0x000fc800000006ff */
[----:B------:R-:W-:Y:S01]  /*0620*/  LOP3.LUT R7, R7, 0x80000000, R0, 0xf8, !PT ;  /* 0x8000000007077812 */ /* 0x000fe200078ef800 */
[----:B------:R-:W-:Y:S06]  /*0630*/  BRA `(.L_x_62) ;  /* 0x0000000000047947 */ /* 0x000fec0003800000 */
.L_x_63:
[----:B------:R0:W1:Y:S02]  /*0640*/  MUFU.RCP R7, R0 ;  /* 0x0000000000077308 */ /* 0x0000640000001000 */
.L_x_62:
[----:B------:R-:W-:Y:S05]  /*0650*/  BSYNC.RECONVERGENT B1 ;  /* 0x0000000000017941 */ /* 0x000fea0003800200 */
.L_x_60:
[----:B01----:R-:W-:Y:S01]  /*0660*/  MOV R0, R7 ;  /* 0x0000000700007202 */ /* 0x003fe20000000f00 */
[----:B------:R-:W-:-:S04]  /*0670*/  IMAD.MOV.U32 R7, RZ, RZ, 0x0 ;  /* 0x00000000ff077424 */ /* 0x000fc800078e00ff */
[----:B------:R-:W-:Y:S05]  /*0680*/  RET.REL.NODEC R6 `(_Z14CoulombForce2diPfS_S_S_) ;  /* 0xfffffff8065c7950 */ /* 0x000fea0003c3ffff */
        .weak           $__internal_3_$__cuda_sm20_sqrt_rn_f32_slowpath
        .type           $__internal_3_$__cuda_sm20_sqrt_rn_f32_slowpath,@function
        .size           $__internal_3_$__cuda_sm20_sqrt_rn_f32_slowpath,(.L_x_69 - $__internal_3_$__cuda_sm20_sqrt_rn_f32_slowpath)
$__internal_3_$__cuda_sm20_sqrt_rn_f32_slowpath:
        /* <DEDUP_REMOVED lines=10> */
[----:B------:R-:W-:-:S04]  /*0730*/  @P0 FFMA R6, R0, 1.84467440737095516160e+19, RZ ;  /* 0x5f80000000060823 */ /* 0x000fc800000000ff */
[----:B------:R-:W0:Y:S02]  /*0740*/  @P0 MUFU.RSQ R7, R6 ;  /* 0x0000000600070308 */ /* 0x000e240000001400 */
[----:B0-----:R-:W-:Y:S01]  /*0750*/  @P0 FMUL.FTZ R9, R6, R7 ;  /* 0x0000000706090220 */ /* 0x001fe20000410000 */
[----:B------:R-:W-:-:S03]  /*0760*/  @P0 FMUL.FTZ R7, R7, 0.5 ;  /* 0x3f00000007070820 */ /* 0x000fc60000410000 */
[----:B------:R-:W-:-:S04]  /*0770*/  @P0 FADD.FTZ R2, -R9, -RZ ;  /* 0x800000ff09020221 */ /* 0x000fc80000010100 */
[----:B------:R-:W-:Y:S01]  /*0780*/  @P0 FFMA R8, R9, R2, R6 ;  /* 0x0000000209080223 */ /* 0x000fe20000000006 */
[----:B------:R-:W-:-:S03]  /*0790*/  @!P0 IMAD.MOV.U32 R2, RZ, RZ, R0 ;  /* 0x000000ffff028224 */ /* 0x000fc600078e0000 */
[----:B------:R-:W-:-:S04]  /*07a0*/  @P0 FFMA R7, R8, R7, R9 ;  /* 0x0000000708070223 */ /* 0x000fc80000000009 */
[----:B------:R-:W-:-:S07]  /*07b0*/  @P0 FMUL.FTZ R2, R7, 2.3283064365386962891e-10 ;  /* 0x2f80000007020820 */ /* 0x000fce0000410000 */
.L_x_64:
[----:B------:R-:W-:Y:S01]  /*07c0*/  HFMA2 R7, -RZ, RZ, 0, 0 ;  /* 0x00000000ff077431 */ /* 0x000fe200000001ff */
[----:B------:R-:W-:-:S04]  /*07d0*/  MOV R6, R10 ;  /* 0x0000000a00067202 */ /* 0x000fc80000000f00 */
[----:B------:R-:W-:Y:S05]  /*07e0*/  RET.REL.NODEC R6 `(_Z14CoulombForce2diPfS_S_S_) ;  /* 0xfffffff806047950 */ /* 0x000fea0003c3ffff */
.L_x_65:
        /* <DEDUP_REMOVED lines=9> */
.L_x_69:


//--------------------- .nv.shared._Z16calculate_forcesiPvS_ --------------------------
	.section	.nv.shared._Z16calculate_forcesiPvS_,"aw",@nobits
	.sectionflags	@""
	.align	16
	.zero		1024


//--------------------- .nv.shared.reserved.0     --------------------------
	.section	.nv.shared.reserved.0,"aw",@nobits
	.weak		__nv_reservedSMEM_offset_0_alias
	.size		__nv_reservedSMEM_offset_0_alias, 0, 64
	.other		__nv_reservedSMEM_offset_0_alias,@"STO_CUDA_RESERVED_SHARED STV_DEFAULT"
__nv_reservedSMEM_offset_0_alias:
	.zero		0
	.zero		64


//--------------------- .nv.shared._Z14CoulombForce2diPfS_S_S_ --------------------------
	.section	.nv.shared._Z14CoulombForce2diPfS_S_S_,"aw",@nobits
	.sectionflags	@""
	.align	16
	.zero		1024


//--------------------- .nv.constant0._Z16calculate_forcesiPvS_ --------------------------
	.section	.nv.constant0._Z16calculate_forcesiPvS_,"a",@progbits
	.sectionflags	@""
	.align	4
.nv.constant0._Z16calculate_forcesiPvS_:
	.zero		920


//--------------------- .nv.constant0._Z14CoulombForce2diPfS_S_S_ --------------------------
	.section	.nv.constant0._Z14CoulombForce2diPfS_S_S_,"a",@progbits
	.sectionflags	@""
	.align	4
.nv.constant0._Z14CoulombForce2diPfS_S_S_:
	.zero		936


//--------------------- SYMBOLS --------------------------

	.type		.nv.reservedSmem.offset0,@object
	.size		.nv.reservedSmem.offset0,0x4
	.type		.nv.reservedSmem.cap,@object
	.size		.nv.reservedSmem.cap,0x4
